	.target	sm_100a

	.elftype	@"ET_EXEC"


//--------------------- .note.nv.tkinfo           --------------------------
	.section	.note.nv.tkinfo,"",@"SHT_NOTE"
	.sectionflags	@"SHF_NOTE_NV_TKINFO"
	.tkinfo
        /*0018*/ 	.word	0x00000002
        /*0030*/ 	.string	""
        /*0030*/ 	.string	"ptxas"
        /*0030*/ 	.string	"Cuda compilation tools, release 13.0, V13.0.88"
        /*0030*/ 	.string	"Build cuda_13.0.r13.0/compiler.36424714_0"
        /*0030*/ 	.string	"-arch sm_100a -m 64 "



//--------------------- .note.nv.cuinfo           --------------------------
	.section	.note.nv.cuinfo,"",@"SHT_NOTE"
	.sectionflags	@"SHF_NOTE_NV_CUINFO"
        /*0018*/ 	.short	0x0002
        /*001a*/ 	.short	0x0064
        /*001c*/ 	.short	0x0082
	.zero		2


//--------------------- .nv.info                  --------------------------
	.section	.nv.info,"",@"SHT_CUDA_INFO"
	.align	4


	//----- nvinfo : EIATTR_REGCOUNT
	.align		4
        /*0000*/ 	.byte	0x04, 0x2f
        /*0002*/ 	.short	(.L_20 - .L_19)
	.align		4
.L_19:
        /*0004*/ 	.word	index@(_ZN7cutlass13device_kernelINS_4gemm6kernel13GemmUniversalIN4cute5tupleIJiiiiEEENS1_10collective13CollectiveMmaINS1_35MainloopSm100TmaUmmaWarpSpecializedILi5ELi2ELi2ENS5_IJNS4_1CILi2EEENSA_ILi1EEESC_EEEEENS5_IJNSA_ILi256EEESF_NSA_ILi64EEEEEENS_12float_e5m2_tENS5_IJlSC_lEEESI_SJ_NS4_8TiledMMAINS4_8MMA_AtomIJNS4_10MMA_TraitsINS4_25SM100_MMA_F8F6F4_2x1SM_SSEJSI_SI_fSF_SF_NS4_17integral_constantINS4_4UMMA5MajorELSQ_0EEESR_NSO_INSP_7ScaleInELSS_0EEEST_EEEEEENS4_6LayoutINS5_IJSC_SC_SC_EEENS5_IJNSA_ILi0EEESY_SY_EEEEENS5_IJNS4_10UnderscoreES11_S11_EEEEENS4_18SM100_TMA_2SM_LOADENS4_14ComposedLayoutINS4_7SwizzleILi2ELi4ELi3EEENS4_18smem_ptr_flag_bitsILi8EEENSW_INS5_IJNSA_ILi8EEESG_EEENS5_IJSG_SC_EEEEEEEvNS4_8identityES14_S1E_vS1F_EENS_8epilogue10collective18CollectiveEpilogueINS1H_23Sm100TmaWarpSpecializedILi4ELi2ELi64ELb0ELb0EEEJNS5_IJNSA_ILi128EEESF_SG_EEENS5_IJNSW_IS1M_SC_EENSW_ISG_SC_EEEEESI_SJ_SI_SJ_NS1H_6fusion15FusionCallbacksIS1L_NS1R_17LinearCombinationISI_fSI_fLNS_15FloatRoundStyleE2EEES1N_S1Q_JEEENS4_5SM1004TMEM4LOAD26SM100_TMEM_LOAD_32dp32b64xENS4_13SM90_TMA_LOADES1E_NS4_39AutoVectorizingCopyWithAssumedAlignmentILi128EEENS4_14SM90_TMA_STOREES1E_S23_S23_EEEvvEEEEvNT_6ParamsE)
        /*0008*/ 	.word	0x000000de


	//----- nvinfo : EIATTR_FRAME_SIZE
	.align		4
.L_20:
        /*000c*/ 	.byte	0x04, 0x11
        /*000e*/ 	.short	(.L_22 - .L_21)
	.align		4
.L_21:
        /*0010*/ 	.word	index@($__internal_2_$__cuda_sm10x_tcgen05_guardrail_trap_unallocated_columns_being_dealloced)
        /*0014*/ 	.word	0x00000000


	//----- nvinfo : EIATTR_FRAME_SIZE
	.align		4
.L_22:
        /*0018*/ 	.byte	0x04, 0x11
        /*001a*/ 	.short	(.L_24 - .L_23)
	.align		4
.L_23:
        /*001c*/ 	.word	index@($__internal_1_$__cuda_sm10x_tcgen05_guardrail_trap_phase_invalid_during_alloc)
        /*0020*/ 	.word	0x00000000


	//----- nvinfo : EIATTR_FRAME_SIZE
	.align		4
.L_24:
        /*0024*/ 	.byte	0x04, 0x11
        /*0026*/ 	.short	(.L_26 - .L_25)
	.align		4
.L_25:
        /*0028*/ 	.word	index@($__internal_0_$__cuda_sm10x_tcgen05_guardrail_trap_col_being_dealloced_not_returned_by_alloc)
        /*002c*/ 	.word	0x00000000


	//----- nvinfo : EIATTR_FRAME_SIZE
	.align		4
.L_26:
        /*0030*/ 	.byte	0x04, 0x11
        /*0032*/ 	.short	(.L_28 - .L_27)
	.align		4
.L_27:
        /*0034*/ 	.word	index@(_ZN7cutlass13device_kernelINS_4gemm6kernel13GemmUniversalIN4cute5tupleIJiiiiEEENS1_10collective13CollectiveMmaINS1_35MainloopSm100TmaUmmaWarpSpecializedILi5ELi2ELi2ENS5_IJNS4_1CILi2EEENSA_ILi1EEESC_EEEEENS5_IJNSA_ILi256EEESF_NSA_ILi64EEEEEENS_12float_e5m2_tENS5_IJlSC_lEEESI_SJ_NS4_8TiledMMAINS4_8MMA_AtomIJNS4_10MMA_TraitsINS4_25SM100_MMA_F8F6F4_2x1SM_SSEJSI_SI_fSF_SF_NS4_17integral_constantINS4_4UMMA5MajorELSQ_0EEESR_NSO_INSP_7ScaleInELSS_0EEEST_EEEEEENS4_6LayoutINS5_IJSC_SC_SC_EEENS5_IJNSA_ILi0EEESY_SY_EEEEENS5_IJNS4_10UnderscoreES11_S11_EEEEENS4_18SM100_TMA_2SM_LOADENS4_14ComposedLayoutINS4_7SwizzleILi2ELi4ELi3EEENS4_18smem_ptr_flag_bitsILi8EEENSW_INS5_IJNSA_ILi8EEESG_EEENS5_IJSG_SC_EEEEEEEvNS4_8identityES14_S1E_vS1F_EENS_8epilogue10collective18CollectiveEpilogueINS1H_23Sm100TmaWarpSpecializedILi4ELi2ELi64ELb0ELb0EEEJNS5_IJNSA_ILi128EEESF_SG_EEENS5_IJNSW_IS1M_SC_EENSW_ISG_SC_EEEEESI_SJ_SI_SJ_NS1H_6fusion15FusionCallbacksIS1L_NS1R_17LinearCombinationISI_fSI_fLNS_15FloatRoundStyleE2EEES1N_S1Q_JEEENS4_5SM1004TMEM4LOAD26SM100_TMEM_LOAD_32dp32b64xENS4_13SM90_TMA_LOADES1E_NS4_39AutoVectorizingCopyWithAssumedAlignmentILi128EEENS4_14SM90_TMA_STOREES1E_S23_S23_EEEvvEEEEvNT_6ParamsE)
        /*0038*/ 	.word	0x00000000


	//----- nvinfo : EIATTR_MIN_STACK_SIZE
	.align		4
.L_28:
        /*003c*/ 	.byte	0x04, 0x12
        /*003e*/ 	.short	(.L_30 - .L_29)
	.align		4
.L_29:
        /*0040*/ 	.word	index@(_ZN7cutlass13device_kernelINS_4gemm6kernel13GemmUniversalIN4cute5tupleIJiiiiEEENS1_10collective13CollectiveMmaINS1_35MainloopSm100TmaUmmaWarpSpecializedILi5ELi2ELi2ENS5_IJNS4_1CILi2EEENSA_ILi1EEESC_EEEEENS5_IJNSA_ILi256EEESF_NSA_ILi64EEEEEENS_12float_e5m2_tENS5_IJlSC_lEEESI_SJ_NS4_8TiledMMAINS4_8MMA_AtomIJNS4_10MMA_TraitsINS4_25SM100_MMA_F8F6F4_2x1SM_SSEJSI_SI_fSF_SF_NS4_17integral_constantINS4_4UMMA5MajorELSQ_0EEESR_NSO_INSP_7ScaleInELSS_0EEEST_EEEEEENS4_6LayoutINS5_IJSC_SC_SC_EEENS5_IJNSA_ILi0EEESY_SY_EEEEENS5_IJNS4_10UnderscoreES11_S11_EEEEENS4_18SM100_TMA_2SM_LOADENS4_14ComposedLayoutINS4_7SwizzleILi2ELi4ELi3EEENS4_18smem_ptr_flag_bitsILi8EEENSW_INS5_IJNSA_ILi8EEESG_EEENS5_IJSG_SC_EEEEEEEvNS4_8identityES14_S1E_vS1F_EENS_8epilogue10collective18CollectiveEpilogueINS1H_23Sm100TmaWarpSpecializedILi4ELi2ELi64ELb0ELb0EEEJNS5_IJNSA_ILi128EEESF_SG_EEENS5_IJNSW_IS1M_SC_EENSW_ISG_SC_EEEEESI_SJ_SI_SJ_NS1H_6fusion15FusionCallbacksIS1L_NS1R_17LinearCombinationISI_fSI_fLNS_15FloatRoundStyleE2EEES1N_S1Q_JEEENS4_5SM1004TMEM4LOAD26SM100_TMEM_LOAD_32dp32b64xENS4_13SM90_TMA_LOADES1E_NS4_39AutoVectorizingCopyWithAssumedAlignmentILi128EEENS4_14SM90_TMA_STOREES1E_S23_S23_EEEvvEEEEvNT_6ParamsE)
        /*0044*/ 	.word	0x00000000
.L_30:


//--------------------- .nv.compat                --------------------------
	.section	.nv.compat,"",@"SHT_CUDA_COMPAT_INFO"
	.align	4
        /*0000*/ 	.byte	0x02, 0x09, 0x01, 0x00, 0x02, 0x02, 0x02, 0x00, 0x02, 0x05, 0x05, 0x00, 0x03, 0x07, 0x01, 0x01
        /*0010*/ 	.byte	0x02, 0x03, 0x01, 0x00, 0x02, 0x06, 0x01, 0x00, 0x04, 0x0b, 0x08, 0x00, 0x09, 0x00, 0x00, 0x00
        /*0020*/ 	.byte	0x00, 0x00, 0x00, 0x00


//--------------------- .nv.info._ZN7cutlass13device_kernelINS_4gemm6kernel13GemmUniversalIN4cute5tupleIJiiiiEEENS1_10collective13CollectiveMmaINS1_35MainloopSm100TmaUmmaWarpSpecializedILi5ELi2ELi2ENS5_IJNS4_1CILi2EEENSA_ILi1EEESC_EEEEENS5_IJNSA_ILi256EEESF_NSA_ILi64EEEEEENS_12float_e5m2_tENS5_IJlSC_lEEESI_SJ_NS4_8TiledMMAINS4_8MMA_AtomIJNS4_10MMA_TraitsINS4_25SM100_MMA_F8F6F4_2x1SM_SSEJSI_SI_fSF_SF_NS4_17integral_constantINS4_4UMMA5MajorELSQ_0EEESR_NSO_INSP_7ScaleInELSS_0EEEST_EEEEEENS4_6LayoutINS5_IJSC_SC_SC_EEENS5_IJNSA_ILi0EEESY_SY_EEEEENS5_IJNS4_10UnderscoreES11_S11_EEEEENS4_18SM100_TMA_2SM_LOADENS4_14ComposedLayoutINS4_7SwizzleILi2ELi4ELi3EEENS4_18smem_ptr_flag_bitsILi8EEENSW_INS5_IJNSA_ILi8EEESG_EEENS5_IJSG_SC_EEEEEEEvNS4_8identityES14_S1E_vS1F_EENS_8epilogue10collective18CollectiveEpilogueINS1H_23Sm100TmaWarpSpecializedILi4ELi2ELi64ELb0ELb0EEEJNS5_IJNSA_ILi128EEESF_SG_EEENS5_IJNSW_IS1M_SC_EENSW_ISG_SC_EEEEESI_SJ_SI_SJ_NS1H_6fusion15FusionCallbacksIS1L_NS1R_17LinearCombinationISI_fSI_fLNS_15FloatRoundStyleE2EEES1N_S1Q_JEEENS4_5SM1004TMEM4LOAD26SM100_TMEM_LOAD_32dp32b64xENS4_13SM90_TMA_LOADES1E_NS4_39AutoVectorizingCopyWithAssumedAlignmentILi128EEENS4_14SM90_TMA_STOREES1E_S23_S23_EEEvvEEEEvNT_6ParamsE --------------------------
	.section	.nv.info._ZN7cutlass13device_kernelINS_4gemm6kernel13GemmUniversalIN4cute5tupleIJiiiiEEENS1_10collective13CollectiveMmaINS1_35MainloopSm100TmaUmmaWarpSpecializedILi5ELi2ELi2ENS5_IJNS4_1CILi2EEENSA_ILi1EEESC_EEEEENS5_IJNSA_ILi256EEESF_NSA_ILi64EEEEEENS_12float_e5m2_tENS5_IJlSC_lEEESI_SJ_NS4_8TiledMMAINS4_8MMA_AtomIJNS4_10MMA_TraitsINS4_25SM100_MMA_F8F6F4_2x1SM_SSEJSI_SI_fSF_SF_NS4_17integral_constantINS4_4UMMA5MajorELSQ_0EEESR_NSO_INSP_7ScaleInELSS_0EEEST_EEEEEENS4_6LayoutINS5_IJSC_SC_SC_EEENS5_IJNSA_ILi0EEESY_SY_EEEEENS5_IJNS4_10UnderscoreES11_S11_EEEEENS4_18SM100_TMA_2SM_LOADENS4_14ComposedLayoutINS4_7SwizzleILi2ELi4ELi3EEENS4_18smem_ptr_flag_bitsILi8EEENSW_INS5_IJNSA_ILi8EEESG_EEENS5_IJSG_SC_EEEEEEEvNS4_8identityES14_S1E_vS1F_EENS_8epilogue10collective18CollectiveEpilogueINS1H_23Sm100TmaWarpSpecializedILi4ELi2ELi64ELb0ELb0EEEJNS5_IJNSA_ILi128EEESF_SG_EEENS5_IJNSW_IS1M_SC_EENSW_ISG_SC_EEEEESI_SJ_SI_SJ_NS1H_6fusion15FusionCallbacksIS1L_NS1R_17LinearCombinationISI_fSI_fLNS_15FloatRoundStyleE2EEES1N_S1Q_JEEENS4_5SM1004TMEM4LOAD26SM100_TMEM_LOAD_32dp32b64xENS4_13SM90_TMA_LOADES1E_NS4_39AutoVectorizingCopyWithAssumedAlignmentILi128EEENS4_14SM90_TMA_STOREES1E_S23_S23_EEEvvEEEEvNT_6ParamsE,"",@"SHT_CUDA_INFO"
	.sectionflags	@""
	.align	4


	//----- nvinfo : EIATTR_CUDA_API_VERSION
	.align		4
        /*0000*/ 	.byte	0x04, 0x37
        /*0002*/ 	.short	(.L_32 - .L_31)
.L_31:
        /*0004*/ 	.word	0x00000082


	//----- nvinfo : EIATTR_KPARAM_INFO
	.align		4
.L_32:
        /*0008*/ 	.byte	0x04, 0x17
        /*000a*/ 	.short	(.L_34 - .L_33)
.L_33:
        /*000c*/ 	.word	0x00000000
        /*0010*/ 	.short	0x0000
        /*0012*/ 	.short	0x0000
        /*0014*/ 	.byte	0x00, 0xf0, 0x01, 0x20


	//----- nvinfo : EIATTR_AT_ENTRY_FRAGMENTS
	.align		4
.L_34:
        /*0018*/ 	.byte	0x04, 0x4f
        /*001a*/ 	.short	(.L_36 - .L_35)


	//   ....[0]....
.L_35:
        /*001c*/ 	.word	0x00000007


	//----- nvinfo : EIATTR_RESERVED_SMEM_USED
	.align		4
.L_36:
        /*0020*/ 	.byte	0x01, 0x41
	.zero		2


	//----- nvinfo : EIATTR_SPARSE_MMA_MASK
	.align		4
        /*0024*/ 	.byte	0x03, 0x50
        /*0026*/ 	.short	0x0000


	//----- nvinfo : EIATTR_TCGEN05_2CTA_USED
	.align		4
        /*0028*/ 	.byte	0x01, 0x52
	.zero		2


	//----- nvinfo : EIATTR_MAXREG_COUNT
	.align		4
        /*002c*/ 	.byte	0x03, 0x1b
        /*002e*/ 	.short	0x00ff


	//----- nvinfo : EIATTR_NUM_BARRIERS
	.align		4
        /*0030*/ 	.byte	0x02, 0x4c
        /*0032*/ 	.byte	0x07
	.zero		1


	//----- nvinfo : EIATTR_EXTERNS
	.align		4
        /*0034*/ 	.byte	0x04, 0x0f
        /*0036*/ 	.short	(.L_38 - .L_37)


	//   ....[0]....
	.align		4
.L_37:
        /*0038*/ 	.word	index@(__assertfail)


	//----- nvinfo : EIATTR_MERCURY_ISA_VERSION
	.align		4
.L_38:
        /*003c*/ 	.byte	0x03, 0x5f
        /*003e*/ 	.short	0x0101


	//----- nvinfo : EIATTR_INT_WARP_WIDE_INSTR_OFFSETS
	.align		4
        /*0040*/ 	.byte	0x04, 0x31
        /*0042*/ 	.short	(.L_40 - .L_39)


	//   ....[0]....
.L_39:
        /*0044*/ 	.word	0x00000cf0


	//   ....[1]....
        /*0048*/ 	.word	0x00000d90


	//   ....[2]....
        /*004c*/ 	.word	0x000020b0


	//   ....[3]....
        /*0050*/ 	.word	0x00003e20


	//   ....[4]....
        /*0054*/ 	.word	0x00003e40


	//   ....[5]....
        /*0058*/ 	.word	0x00003e70


	//   ....[6]....
        /*005c*/ 	.word	0x000047b0


	//   ....[7]....
        /*0060*/ 	.word	0x00004820


	//   ....[8]....
        /*0064*/ 	.word	0x00004900


	//   ....[9]....
        /*0068*/ 	.word	0x00004980


	//   ....[10]....
        /*006c*/ 	.word	0x00004a90


	//   ....[11]....
        /*0070*/ 	.word	0x00004b20


	//   ....[12]....
        /*0074*/ 	.word	0x00004d00


	//   ....[13]....
        /*0078*/ 	.word	0x00004e60


	//----- nvinfo : EIATTR_COOP_GROUP_MASK_REGIDS
	.align		4
.L_40:
        /*007c*/ 	.byte	0x04, 0x29
        /*007e*/ 	.short	(.L_42 - .L_41)


	//   ....[0]....
.L_41:
        /*0080*/ 	.word	0xffffffff


	//   ....[1]....
        /*0084*/ 	.word	0xffffffff


	//   ....[2]....
        /*0088*/ 	.word	0xffffffff


	//   ....[3]....
        /*008c*/ 	.word	0xffffffff


	//   ....[4]....
        /*0090*/ 	.word	0xffffffff


	//   ....[5]....
        /*0094*/ 	.word	0xffffffff


	//   ....[6]....
        /*0098*/ 	.word	0xffffffff


	//   ....[7]....
        /*009c*/ 	.word	0xffffffff


	//   ....[8]....
        /*00a0*/ 	.word	0xffffffff


	//   ....[9]....
        /*00a4*/ 	.word	0xffffffff


	//   ....[10]....
        /*00a8*/ 	.word	0xffffffff


	//   ....[11]....
        /*00ac*/ 	.word	0xffffffff


	//   ....[12]....
        /*00b0*/ 	.word	0xffffffff


	//   ....[13]....
        /*00b4*/ 	.word	0xffffffff


	//----- nvinfo : EIATTR_COOP_GROUP_INSTR_OFFSETS
	.align		4
.L_42:
        /*00b8*/ 	.byte	0x04, 0x28
        /*00ba*/ 	.short	(.L_44 - .L_43)


	//   ....[0]....
.L_43:
        /*00bc*/ 	.word	0x000000c0


	//   ....[1]....
        /*00c0*/ 	.word	0x00000500


	//   ....[2]....
        /*00c4*/ 	.word	0x000006a0


	//   ....[3]....
        /*00c8*/ 	.word	0x00000830


	//   ....[4]....
        /*00cc*/ 	.word	0x00000920


	//   ....[5]....
        /*00d0*/ 	.word	0x00000a80


	//   ....[6]....
        /*00d4*/ 	.word	0x00000bd0


	//   ....[7]....
        /*00d8*/ 	.word	0x00000e10


	//   ....[8]....
        /*00dc*/ 	.word	0x00001f90


	//   ....[9]....
        /*00e0*/ 	.word	0x00002e00


	//   ....[10]....
        /*00e4*/ 	.word	0x000032d0


	//   ....[11]....
        /*00e8*/ 	.word	0x00003300


	//   ....[12]....
        /*00ec*/ 	.word	0x00003d20


	//   ....[13]....
        /*00f0*/ 	.word	0x00003f30


	//----- nvinfo : EIATTR_VRC_CTA_INIT_COUNT
	.align		4
.L_44:
        /*00f4*/ 	.byte	0x02, 0x4a
        /*00f6*/ 	.byte	0x80
	.zero		1


	//----- nvinfo : EIATTR_SYSCALL_OFFSETS
	.align		4
        /*00f8*/ 	.byte	0x04, 0x46
        /*00fa*/ 	.short	(.L_46 - .L_45)


	//   ....[0]....
.L_45:
        /*00fc*/ 	.word	0x000058d0


	//   ....[1]....
        /*0100*/ 	.word	0x00005a10


	//   ....[2]....
        /*0104*/ 	.word	0x00006270


	//   ....[3]....
        /*0108*/ 	.word	0x00007890


	//   ....[4]....
        /*010c*/ 	.word	0x00008e40


	//   ....[5]....
        /*0110*/ 	.word	0x0000a410


	//----- nvinfo : EIATTR_MBARRIER_INSTR_OFFSETS
	.align		4
.L_46:
        /*0114*/ 	.byte	0x04, 0x39
        /*0116*/ 	.short	(.L_48 - .L_47)


	//   ....[0]....
.L_47:
        /*0118*/ 	.word	0x000005f0
        /*011c*/ 	.word	0x000000ff
        /*0120*/ 	.word	0x00000000
        /*0124*/ 	.short	0x0100
        /*0126*/ 	.byte	0x08
	.zero		1


	//   ....[1]....
        /*0128*/ 	.word	0x00000600
        /*012c*/ 	.word	0x000000ff
        /*0130*/ 	.word	0x00000028
        /*0134*/ 	.short	0x0100
        /*0136*/ 	.byte	0x08
	.zero		1


	//   ....[2]....
        /*0138*/ 	.word	0x00000610
        /*013c*/ 	.word	0x000000ff
        /*0140*/ 	.word	0x00000008
        /*0144*/ 	.short	0x0100
        /*0146*/ 	.byte	0x08
	.zero		1


	//   ....[3]....
        /*0148*/ 	.word	0x00000620
        /*014c*/ 	.word	0x000000ff
        /*0150*/ 	.word	0x00000030
        /*0154*/ 	.short	0x0100
        /*0156*/ 	.byte	0x08
	.zero		1


	//   ....[4]....
        /*0158*/ 	.word	0x00000630
        /*015c*/ 	.word	0x000000ff
        /*0160*/ 	.word	0x00000010
        /*0164*/ 	.short	0x0100
        /*0166*/ 	.byte	0x08
	.zero		1


	//   ....[5]....
        /*0168*/ 	.word	0x00000640
        /*016c*/ 	.word	0x000000ff
        /*0170*/ 	.word	0x00000038
        /*0174*/ 	.short	0x0100
        /*0176*/ 	.byte	0x08
	.zero		1


	//   ....[6]....
        /*0178*/ 	.word	0x00000650
        /*017c*/ 	.word	0x000000ff
        /*0180*/ 	.word	0x00000018
        /*0184*/ 	.short	0x0100
        /*0186*/ 	.byte	0x08
	.zero		1


	//   ....[7]....
        /*0188*/ 	.word	0x00000660
        /*018c*/ 	.word	0x000000ff
        /*0190*/ 	.word	0x00000040
        /*0194*/ 	.short	0x0100
        /*0196*/ 	.byte	0x08
	.zero		1


	//   ....[8]....
        /*0198*/ 	.word	0x00000670
        /*019c*/ 	.word	0x000000ff
        /*01a0*/ 	.word	0x00000020
        /*01a4*/ 	.short	0x0100
        /*01a6*/ 	.byte	0x08
	.zero		1


	//   ....[9]....
        /*01a8*/ 	.word	0x00000680
        /*01ac*/ 	.word	0x000000ff
        /*01b0*/ 	.word	0x00000048
        /*01b4*/ 	.short	0x0100
        /*01b6*/ 	.byte	0x08
	.zero		1


	//   ....[10]....
        /*01b8*/ 	.word	0x000007a0
        /*01bc*/ 	.word	0x000000ff
        /*01c0*/ 	.word	0x00000050
        /*01c4*/ 	.short	0x0100
        /*01c6*/ 	.byte	0x09
	.zero		1


	//   ....[11]....
        /*01c8*/ 	.word	0x000007b0
        /*01cc*/ 	.word	0x000000ff
        /*01d0*/ 	.word	0x00000070
        /*01d4*/ 	.short	0x0100
        /*01d6*/ 	.byte	0x09
	.zero		1


	//   ....[12]....
        /*01d8*/ 	.word	0x000007c0
        /*01dc*/ 	.word	0x000000ff
        /*01e0*/ 	.word	0x00000058
        /*01e4*/ 	.short	0x0100
        /*01e6*/ 	.byte	0x09
	.zero		1


	//   ....[13]....
        /*01e8*/ 	.word	0x000007d0
        /*01ec*/ 	.word	0x000000ff
        /*01f0*/ 	.word	0x00000078
        /*01f4*/ 	.short	0x0100
        /*01f6*/ 	.byte	0x09
	.zero		1


	//   ....[14]....
        /*01f8*/ 	.word	0x000007e0
        /*01fc*/ 	.word	0x000000ff
        /*0200*/ 	.word	0x00000060
        /*0204*/ 	.short	0x0100
        /*0206*/ 	.byte	0x09
	.zero		1


	//   ....[15]....
        /*0208*/ 	.word	0x000007f0
        /*020c*/ 	.word	0x000000ff
        /*0210*/ 	.word	0x00000080
        /*0214*/ 	.short	0x0100
        /*0216*/ 	.byte	0x09
	.zero		1


	//   ....[16]....
        /*0218*/ 	.word	0x00000800
        /*021c*/ 	.word	0x000000ff
        /*0220*/ 	.word	0x00000068
        /*0224*/ 	.short	0x0100
        /*0226*/ 	.byte	0x09
	.zero		1


	//   ....[17]....
        /*0228*/ 	.word	0x00000810
        /*022c*/ 	.word	0x000000ff
        /*0230*/ 	.word	0x00000088
        /*0234*/ 	.short	0x0100
        /*0236*/ 	.byte	0x09
	.zero		1


	//   ....[18]....
        /*0238*/ 	.word	0x000008f0
        /*023c*/ 	.word	0x000000ff
        /*0240*/ 	.word	0x00000090
        /*0244*/ 	.short	0x0100
        /*0246*/ 	.byte	0x08
	.zero		1


	//   ....[19]....
        /*0248*/ 	.word	0x00000900
        /*024c*/ 	.word	0x000000ff
        /*0250*/ 	.word	0x00000098
        /*0254*/ 	.short	0x0100
        /*0256*/ 	.byte	0x08
	.zero		1


	//   ....[20]....
        /*0258*/ 	.word	0x00000a30
        /*025c*/ 	.word	0x000000ff
        /*0260*/ 	.word	0x000000a0
        /*0264*/ 	.short	0x0100
        /*0266*/ 	.byte	0x08
	.zero		1


	//   ....[21]....
        /*0268*/ 	.word	0x00000a40
        /*026c*/ 	.word	0x000000ff
        /*0270*/ 	.word	0x000000b0
        /*0274*/ 	.short	0x0100
        /*0276*/ 	.byte	0x08
	.zero		1


	//   ....[22]....
        /*0278*/ 	.word	0x00000a50
        /*027c*/ 	.word	0x000000ff
        /*0280*/ 	.word	0x000000a8
        /*0284*/ 	.short	0x0100
        /*0286*/ 	.byte	0x08
	.zero		1


	//   ....[23]....
        /*0288*/ 	.word	0x00000a60
        /*028c*/ 	.word	0x000000ff
        /*0290*/ 	.word	0x000000b8
        /*0294*/ 	.short	0x0100
        /*0296*/ 	.byte	0x08
	.zero		1


	//   ....[24]....
        /*0298*/ 	.word	0x00000b80
        /*029c*/ 	.word	0x000000ff
        /*02a0*/ 	.word	0x000000c0
        /*02a4*/ 	.short	0x0100
        /*02a6*/ 	.byte	0x09
	.zero		1


	//   ....[25]....
        /*02a8*/ 	.word	0x00000b90
        /*02ac*/ 	.word	0x000000ff
        /*02b0*/ 	.word	0x000000d0
        /*02b4*/ 	.short	0x0100
        /*02b6*/ 	.byte	0x09
	.zero		1


	//   ....[26]....
        /*02b8*/ 	.word	0x00000ba0
        /*02bc*/ 	.word	0x000000ff
        /*02c0*/ 	.word	0x000000c8
        /*02c4*/ 	.short	0x0100
        /*02c6*/ 	.byte	0x09
	.zero		1


	//   ....[27]....
        /*02c8*/ 	.word	0x00000bb0
        /*02cc*/ 	.word	0x000000ff
        /*02d0*/ 	.word	0x000000d8
        /*02d4*/ 	.short	0x0100
        /*02d6*/ 	.byte	0x09
	.zero		1


	//   ....[28]....
        /*02d8*/ 	.word	0x00000ca0
        /*02dc*/ 	.word	0x000000ff
        /*02e0*/ 	.word	0x000000e0
        /*02e4*/ 	.short	0x0100
        /*02e6*/ 	.byte	0x08
	.zero		1


	//   ....[29]....
        /*02e8*/ 	.word	0x00000cb0
        /*02ec*/ 	.word	0x000000ff
        /*02f0*/ 	.word	0x000000f0
        /*02f4*/ 	.short	0x0100
        /*02f6*/ 	.byte	0x08
	.zero		1


	//   ....[30]....
        /*02f8*/ 	.word	0x00000cc0
        /*02fc*/ 	.word	0x000000ff
        /*0300*/ 	.word	0x000000e8
        /*0304*/ 	.short	0x0100
        /*0306*/ 	.byte	0x08
	.zero		1


	//   ....[31]....
        /*0308*/ 	.word	0x00000cd0
        /*030c*/ 	.word	0x000000ff
        /*0310*/ 	.word	0x000000f8
        /*0314*/ 	.short	0x0100
        /*0316*/ 	.byte	0x08
	.zero		1


	//   ....[32]....
        /*0318*/ 	.word	0x00000dc0
        /*031c*/ 	.word	0x000000ff
        /*0320*/ 	.word	0x00000100
        /*0324*/ 	.short	0x0100
        /*0326*/ 	.byte	0x07
	.zero		1


	//   ....[33]....
        /*0328*/ 	.word	0x000017c0
        /*032c*/ 	.word	0x00000003
        /*0330*/ 	.word	0x000000f0
        /*0334*/ 	.short	0x010a
        /*0336*/ 	.byte	0xff
	.zero		1


	//   ....[34]....
        /*0338*/ 	.word	0x000017f0
        /*033c*/ 	.word	0x00000003
        /*0340*/ 	.word	0x000000e0
        /*0344*/ 	.short	0x0101
        /*0346*/ 	.byte	0xff
	.zero		1


	//   ....[35]....
        /*0348*/ 	.word	0x000018f0
        /*034c*/ 	.word	0x000000ff
        /*0350*/ 	.word	0x00000028
        /*0354*/ 	.short	0x010a
        /*0356*/ 	.byte	0x08
	.zero		1


	//   ....[36]....
        /*0358*/ 	.word	0x000019b0
        /*035c*/ 	.word	0x000000ff
        /*0360*/ 	.word	0x00000028
        /*0364*/ 	.short	0x010a
        /*0366*/ 	.byte	0x21
	.zero		1


	//   ....[37]....
        /*0368*/ 	.word	0x00001b70
        /*036c*/ 	.word	0x000000ff
        /*0370*/ 	.word	0x00000028
        /*0374*/ 	.short	0x010a
        /*0376*/ 	.byte	0x08
	.zero		1


	//   ....[38]....
        /*0378*/ 	.word	0x00001c50
        /*037c*/ 	.word	0x000000ff
        /*0380*/ 	.word	0x00000098
        /*0384*/ 	.short	0x0101
        /*0386*/ 	.byte	0x06
	.zero		1


	//   ....[39]....
        /*0388*/ 	.word	0x00001c70
        /*038c*/ 	.word	0x000000ff
        /*0390*/ 	.word	0x00000028
        /*0394*/ 	.short	0x010a
        /*0396*/ 	.byte	0x08
	.zero		1


	//   ....[40]....
        /*0398*/ 	.word	0x00001cf0
        /*039c*/ 	.word	0x000000ff
        /*03a0*/ 	.word	0x00000028
        /*03a4*/ 	.short	0x010a
        /*03a6*/ 	.byte	0x11
	.zero		1


	//   ....[41]....
        /*03a8*/ 	.word	0x00001e80
        /*03ac*/ 	.word	0x000000ff
        /*03b0*/ 	.word	0x00000028
        /*03b4*/ 	.short	0x010a
        /*03b6*/ 	.byte	0x08
	.zero		1


	//   ....[42]....
        /*03b8*/ 	.word	0x00001fc0
        /*03bc*/ 	.word	0x00000002
        /*03c0*/ 	.word	0x000000a0
        /*03c4*/ 	.short	0x010a
        /*03c6*/ 	.byte	0xff
	.zero		1


	//   ....[43]....
        /*03c8*/ 	.word	0x00002080
        /*03cc*/ 	.word	0x00000002
        /*03d0*/ 	.word	0x00000000
        /*03d4*/ 	.short	0x0101
        /*03d6*/ 	.byte	0xff
	.zero		1


	//   ....[44]....
        /*03d8*/ 	.word	0x000025e0
        /*03dc*/ 	.word	0x000000ff
        /*03e0*/ 	.word	0x00000000
        /*03e4*/ 	.short	0x010a
        /*03e6*/ 	.byte	0x04
	.zero		1


	//   ....[45]....
        /*03e8*/ 	.word	0x00002670
        /*03ec*/ 	.word	0x000000ff
        /*03f0*/ 	.word	0x00000000
        /*03f4*/ 	.short	0x010a
        /*03f6*/ 	.byte	0x04
	.zero		1


	//   ....[46]....
        /*03f8*/ 	.word	0x00002700
        /*03fc*/ 	.word	0x000000ff
        /*0400*/ 	.word	0x00000000
        /*0404*/ 	.short	0x010a
        /*0406*/ 	.byte	0x04
	.zero		1


	//   ....[47]....
        /*0408*/ 	.word	0x00002790
        /*040c*/ 	.word	0x000000ff
        /*0410*/ 	.word	0x00000000
        /*0414*/ 	.short	0x010a
        /*0416*/ 	.byte	0x04
	.zero		1


	//   ....[48]....
        /*0418*/ 	.word	0x00002830
        /*041c*/ 	.word	0x00000000
        /*0420*/ 	.word	0x00000000
        /*0424*/ 	.short	0x010a
        /*0426*/ 	.byte	0xff
	.zero		1


	//   ....[49]....
        /*0428*/ 	.word	0x00002960
        /*042c*/ 	.word	0x00000000
        /*0430*/ 	.word	0x000000e0
        /*0434*/ 	.short	0x010a
        /*0436*/ 	.byte	0xff
	.zero		1


	//   ....[50]....
        /*0438*/ 	.word	0x000029d0
        /*043c*/ 	.word	0x00000004
        /*0440*/ 	.word	0x00000000
        /*0444*/ 	.short	0x0101
        /*0446*/ 	.byte	0xff
	.zero		1


	//   ....[51]....
        /*0448*/ 	.word	0x000029f0
        /*044c*/ 	.word	0x000000ff
        /*0450*/ 	.word	0x000000b0
        /*0454*/ 	.short	0x010a
        /*0456*/ 	.byte	0x05
	.zero		1


	//   ....[52]....
        /*0458*/ 	.word	0x00002b10
        /*045c*/ 	.word	0x00000000
        /*0460*/ 	.word	0x000000a0
        /*0464*/ 	.short	0x010a
        /*0466*/ 	.byte	0xff
	.zero		1


	//   ....[53]....
        /*0468*/ 	.word	0x00002c10
        /*046c*/ 	.word	0x00000000
        /*0470*/ 	.word	0x00000000
        /*0474*/ 	.short	0x0101
        /*0476*/ 	.byte	0xff
	.zero		1


	//   ....[54]....
        /*0478*/ 	.word	0x00002ca0
        /*047c*/ 	.word	0x000000ff
        /*0480*/ 	.word	0x000000b0
        /*0484*/ 	.short	0x0106
        /*0486*/ 	.byte	0x05
	.zero		1


	//   ....[55]....
        /*0488*/ 	.word	0x00002cc0
        /*048c*/ 	.word	0x000000ff
        /*0490*/ 	.word	0x000000b0
        /*0494*/ 	.short	0x010a
        /*0496*/ 	.byte	0x05
	.zero		1


	//   ....[56]....
        /*0498*/ 	.word	0x00002d50
        /*049c*/ 	.word	0x000000ff
        /*04a0*/ 	.word	0x000000b0
        /*04a4*/ 	.short	0x0106
        /*04a6*/ 	.byte	0x04
	.zero		1


	//   ....[57]....
        /*04a8*/ 	.word	0x00002d90
        /*04ac*/ 	.word	0x00000000
        /*04b0*/ 	.word	0x000000b0
        /*04b4*/ 	.short	0x010a
        /*04b6*/ 	.byte	0xff
	.zero		1


	//   ....[58]....
        /*04b8*/ 	.word	0x00002fd0
        /*04bc*/ 	.word	0x000000ff
        /*04c0*/ 	.word	0x00000008
        /*04c4*/ 	.short	0x010a
        /*04c6*/ 	.byte	0x06
	.zero		1


	//   ....[59]....
        /*04c8*/ 	.word	0x00002ff0
        /*04cc*/ 	.word	0x000000ff
        /*04d0*/ 	.word	0x00000008
        /*04d4*/ 	.short	0x010a
        /*04d6*/ 	.byte	0x06
	.zero		1


	//   ....[60]....
        /*04d8*/ 	.word	0x00003180
        /*04dc*/ 	.word	0x000000ff
        /*04e0*/ 	.word	0x00000008
        /*04e4*/ 	.short	0x010a
        /*04e6*/ 	.byte	0x06
	.zero		1


	//   ....[61]....
        /*04e8*/ 	.word	0x000031a0
        /*04ec*/ 	.word	0x000000ff
        /*04f0*/ 	.word	0x00000008
        /*04f4*/ 	.short	0x010a
        /*04f6*/ 	.byte	0x06
	.zero		1


	//   ....[62]....
        /*04f8*/ 	.word	0x00003260
        /*04fc*/ 	.word	0x000000ff
        /*0500*/ 	.word	0x00000000
        /*0504*/ 	.short	0x0101
        /*0506*/ 	.byte	0x07
	.zero		1


	//   ....[63]....
        /*0508*/ 	.word	0x00003560
        /*050c*/ 	.word	0x00000000
        /*0510*/ 	.word	0x000000a0
        /*0514*/ 	.short	0x010a
        /*0516*/ 	.byte	0xff
	.zero		1


	//   ....[64]....
        /*0518*/ 	.word	0x00003620
        /*051c*/ 	.word	0x00000000
        /*0520*/ 	.word	0x00000000
        /*0524*/ 	.short	0x0101
        /*0526*/ 	.byte	0xff
	.zero		1


	//   ....[65]....
        /*0528*/ 	.word	0x000036e0
        /*052c*/ 	.word	0x000000ff
        /*0530*/ 	.word	0x00000000
        /*0534*/ 	.short	0x010a
        /*0536*/ 	.byte	0x06
	.zero		1


	//   ....[66]....
        /*0538*/ 	.word	0x000036f0
        /*053c*/ 	.word	0x000000ff
        /*0540*/ 	.word	0x000000d0
        /*0544*/ 	.short	0x010a
        /*0546*/ 	.byte	0x0a
	.zero		1


	//   ....[67]....
        /*0548*/ 	.word	0x000037a0
        /*054c*/ 	.word	0x000000ff
        /*0550*/ 	.word	0x00000000
        /*0554*/ 	.short	0x010a
        /*0556*/ 	.byte	0x09
	.zero		1


	//   ....[68]....
        /*0558*/ 	.word	0x000038e0
        /*055c*/ 	.word	0x000000ff
        /*0560*/ 	.word	0x00000000
        /*0564*/ 	.short	0x010a
        /*0566*/ 	.byte	0x06
	.zero		1


	//   ....[69]....
        /*0568*/ 	.word	0x00003b30
        /*056c*/ 	.word	0x000000ff
        /*0570*/ 	.word	0x00000000
        /*0574*/ 	.short	0x010a
        /*0576*/ 	.byte	0x05
	.zero		1


	//   ....[70]....
        /*0578*/ 	.word	0x00003bd0
        /*057c*/ 	.word	0x00000000
        /*0580*/ 	.word	0x00000000
        /*0584*/ 	.short	0x010a
        /*0586*/ 	.byte	0xff
	.zero		1


	//   ....[71]....
        /*0588*/ 	.word	0x00003c10
        /*058c*/ 	.word	0x00000000
        /*0590*/ 	.word	0x00000000
        /*0594*/ 	.short	0x010a
        /*0596*/ 	.byte	0xff
	.zero		1


	//   ....[72]....
        /*0598*/ 	.word	0x00003c80
        /*059c*/ 	.word	0x000000ff
        /*05a0*/ 	.word	0x00000000
        /*05a4*/ 	.short	0x0101
        /*05a6*/ 	.byte	0x05
	.zero		1


	//   ....[73]....
        /*05a8*/ 	.word	0x00003cc0
        /*05ac*/ 	.word	0x000000ff
        /*05b0*/ 	.word	0x00000100
        /*05b4*/ 	.short	0x010a
        /*05b6*/ 	.byte	0x08
	.zero		1


	//   ....[74]....
        /*05b8*/ 	.word	0x00003d10
        /*05bc*/ 	.word	0x000000ff
        /*05c0*/ 	.word	0x00000000
        /*05c4*/ 	.short	0x0101
        /*05c6*/ 	.byte	0x05
	.zero		1


	//   ....[75]....
        /*05c8*/ 	.word	0x00004160
        /*05cc*/ 	.word	0x00000000
        /*05d0*/ 	.word	0x000000a0
        /*05d4*/ 	.short	0x010a
        /*05d6*/ 	.byte	0xff
	.zero		1


	//   ....[76]....
        /*05d8*/ 	.word	0x00004220
        /*05dc*/ 	.word	0x00000000
        /*05e0*/ 	.word	0x00000000
        /*05e4*/ 	.short	0x0101
        /*05e6*/ 	.byte	0xff
	.zero		1


	//   ....[77]....
        /*05e8*/ 	.word	0x00004540
        /*05ec*/ 	.word	0x000000ff
        /*05f0*/ 	.word	0x00000098
        /*05f4*/ 	.short	0x010a
        /*05f6*/ 	.byte	0x07
	.zero		1


	//   ....[78]....
        /*05f8*/ 	.word	0x00004730
        /*05fc*/ 	.word	0x000000ff
        /*0600*/ 	.word	0x00000070
        /*0604*/ 	.short	0x010a
        /*0606*/ 	.byte	0x07
	.zero		1


	//   ....[79]....
        /*0608*/ 	.word	0x000048a0
        /*060c*/ 	.word	0x000000ff
        /*0610*/ 	.word	0x00000050
        /*0614*/ 	.short	0x010b
        /*0616*/ 	.byte	0x07
	.zero		1


	//   ....[80]....
        /*0618*/ 	.word	0x000048b0
        /*061c*/ 	.word	0x000000ff
        /*0620*/ 	.word	0x00000000
        /*0624*/ 	.short	0x0101
        /*0626*/ 	.byte	0x08
	.zero		1


	//   ....[81]....
        /*0628*/ 	.word	0x000048d0
        /*062c*/ 	.word	0x000000ff
        /*0630*/ 	.word	0x00000078
        /*0634*/ 	.short	0x010a
        /*0636*/ 	.byte	0x07
	.zero		1


	//   ....[82]....
        /*0638*/ 	.word	0x00004a30
        /*063c*/ 	.word	0x000000ff
        /*0640*/ 	.word	0x00000058
        /*0644*/ 	.short	0x010b
        /*0646*/ 	.byte	0x07
	.zero		1


	//   ....[83]....
        /*0648*/ 	.word	0x00004a40
        /*064c*/ 	.word	0x000000ff
        /*0650*/ 	.word	0x00000000
        /*0654*/ 	.short	0x0101
        /*0656*/ 	.byte	0x08
	.zero		1


	//   ....[84]....
        /*0658*/ 	.word	0x00004a50
        /*065c*/ 	.word	0x000000ff
        /*0660*/ 	.word	0x00000080
        /*0664*/ 	.short	0x010a
        /*0666*/ 	.byte	0x07
	.zero		1


	//   ....[85]....
        /*0668*/ 	.word	0x00004bf0
        /*066c*/ 	.word	0x000000ff
        /*0670*/ 	.word	0x00000060
        /*0674*/ 	.short	0x010b
        /*0676*/ 	.byte	0x07
	.zero		1


	//   ....[86]....
        /*0678*/ 	.word	0x00004c60
        /*067c*/ 	.word	0x000000ff
        /*0680*/ 	.word	0x00000000
        /*0684*/ 	.short	0x0101
        /*0686*/ 	.byte	0x08
	.zero		1


	//   ....[87]....
        /*0688*/ 	.word	0x00004c90
        /*068c*/ 	.word	0x000000ff
        /*0690*/ 	.word	0x00000088
        /*0694*/ 	.short	0x010a
        /*0696*/ 	.byte	0x07
	.zero		1


	//   ....[88]....
        /*0698*/ 	.word	0x00004ea0
        /*069c*/ 	.word	0x000000ff
        /*06a0*/ 	.word	0x00000068
        /*06a4*/ 	.short	0x010b
        /*06a6*/ 	.byte	0x07
	.zero		1


	//   ....[89]....
        /*06a8*/ 	.word	0x00004ec0
        /*06ac*/ 	.word	0x000000ff
        /*06b0*/ 	.word	0x00000000
        /*06b4*/ 	.short	0x0101
        /*06b6*/ 	.byte	0x0d
	.zero		1


	//   ....[90]....
        /*06b8*/ 	.word	0x00004ef0
        /*06bc*/ 	.word	0x000000ff
        /*06c0*/ 	.word	0x00000070
        /*06c4*/ 	.short	0x010a
        /*06c6*/ 	.byte	0x07
	.zero		1


	//   ....[91]....
        /*06c8*/ 	.word	0x00004f10
        /*06cc*/ 	.word	0x000000ff
        /*06d0*/ 	.word	0x00000078
        /*06d4*/ 	.short	0x010a
        /*06d6*/ 	.byte	0x07
	.zero		1


	//   ....[92]....
        /*06d8*/ 	.word	0x00004f30
        /*06dc*/ 	.word	0x000000ff
        /*06e0*/ 	.word	0x00000080
        /*06e4*/ 	.short	0x010a
        /*06e6*/ 	.byte	0x07
	.zero		1


	//   ....[93]....
        /*06e8*/ 	.word	0x00004f70
        /*06ec*/ 	.word	0x00000000
        /*06f0*/ 	.word	0x00000088
        /*06f4*/ 	.short	0x010a
        /*06f6*/ 	.byte	0xff
	.zero		1


	//   ....[94]....
        /*06f8*/ 	.word	0x000052a0
        /*06fc*/ 	.word	0x00000000
        /*0700*/ 	.word	0x000000a0
        /*0704*/ 	.short	0x010a
        /*0706*/ 	.byte	0xff
	.zero		1


	//   ....[95]....
        /*0708*/ 	.word	0x000053b0
        /*070c*/ 	.word	0x00000000
        /*0710*/ 	.word	0x00000000
        /*0714*/ 	.short	0x0101
        /*0716*/ 	.byte	0xff
	.zero		1


	//   ....[96]....
        /*0718*/ 	.word	0x00005e10
        /*071c*/ 	.word	0x00000003
        /*0720*/ 	.word	0x00000050
        /*0724*/ 	.short	0x010a
        /*0726*/ 	.byte	0xff
	.zero		1


	//   ....[97]....
        /*0728*/ 	.word	0x00005e50
        /*072c*/ 	.word	0x000000bf
        /*0730*/ 	.word	0x000000c0
        /*0734*/ 	.short	0x010a
        /*0736*/ 	.byte	0xff
	.zero		1


	//   ....[98]....
        /*0738*/ 	.word	0x00005f80
        /*073c*/ 	.word	0x00000003
        /*0740*/ 	.word	0x00000050
        /*0744*/ 	.short	0x010a
        /*0746*/ 	.byte	0xff
	.zero		1


	//   ....[99]....
        /*0748*/ 	.word	0x000060e0
        /*074c*/ 	.word	0x00000000
        /*0750*/ 	.word	0x00000000
        /*0754*/ 	.short	0x0101
        /*0756*/ 	.byte	0xff
	.zero		1


	//   ....[100]....
        /*0758*/ 	.word	0x00006140
        /*075c*/ 	.word	0x000000bf
        /*0760*/ 	.word	0x000000c0
        /*0764*/ 	.short	0x010a
        /*0766*/ 	.byte	0xff
	.zero		1


	//   ....[101]....
        /*0768*/ 	.word	0x000074f0
        /*076c*/ 	.word	0x000000ce
        /*0770*/ 	.word	0x00000050
        /*0774*/ 	.short	0x010a
        /*0776*/ 	.byte	0xff
	.zero		1


	//   ....[102]....
        /*0778*/ 	.word	0x000075c0
        /*077c*/ 	.word	0x000000ce
        /*0780*/ 	.word	0x00000050
        /*0784*/ 	.short	0x010a
        /*0786*/ 	.byte	0xff
	.zero		1


	//   ....[103]....
        /*0788*/ 	.word	0x00007700
        /*078c*/ 	.word	0x00000003
        /*0790*/ 	.word	0x00000000
        /*0794*/ 	.short	0x0101
        /*0796*/ 	.byte	0xff
	.zero		1


	//   ....[104]....
        /*0798*/ 	.word	0x00008aa0
        /*079c*/ 	.word	0x00000000
        /*07a0*/ 	.word	0x00000050
        /*07a4*/ 	.short	0x010a
        /*07a6*/ 	.byte	0xff
	.zero		1


	//   ....[105]....
        /*07a8*/ 	.word	0x00008b70
        /*07ac*/ 	.word	0x00000000
        /*07b0*/ 	.word	0x00000050
        /*07b4*/ 	.short	0x010a
        /*07b6*/ 	.byte	0xff
	.zero		1


	//   ....[106]....
        /*07b8*/ 	.word	0x00008cd0
        /*07bc*/ 	.word	0x00000000
        /*07c0*/ 	.word	0x00000000
        /*07c4*/ 	.short	0x0101
        /*07c6*/ 	.byte	0xff
	.zero		1


	//   ....[107]....
        /*07c8*/ 	.word	0x0000a080
        /*07cc*/ 	.word	0x00000000
        /*07d0*/ 	.word	0x00000050
        /*07d4*/ 	.short	0x010a
        /*07d6*/ 	.byte	0xff
	.zero		1


	//   ....[108]....
        /*07d8*/ 	.word	0x0000a150
        /*07dc*/ 	.word	0x00000000
        /*07e0*/ 	.word	0x00000050
        /*07e4*/ 	.short	0x010a
        /*07e6*/ 	.byte	0xff
	.zero		1


	//   ....[109]....
        /*07e8*/ 	.word	0x0000a2b0
        /*07ec*/ 	.word	0x00000000
        /*07f0*/ 	.word	0x00000000
        /*07f4*/ 	.short	0x0101
        /*07f6*/ 	.byte	0xff
	.zero		1


	//   ....[110]....
        /*07f8*/ 	.word	0x0000a6c0
        /*07fc*/ 	.word	0x000000bf
        /*0800*/ 	.word	0x00000000
        /*0804*/ 	.short	0x0101
        /*0806*/ 	.byte	0xff
	.zero		1


	//   ....[111]....
        /*0808*/ 	.word	0x0000b710
        /*080c*/ 	.word	0x00000003
        /*0810*/ 	.word	0x000000f0
        /*0814*/ 	.short	0x010a
        /*0816*/ 	.byte	0xff
	.zero		1


	//   ....[112]....
        /*0818*/ 	.word	0x0000b770
        /*081c*/ 	.word	0x00000002
        /*0820*/ 	.word	0x00000028
        /*0824*/ 	.short	0x010a
        /*0826*/ 	.byte	0xff
	.zero		1


	//   ....[113]....
        /*0828*/ 	.word	0x0000b7d0
        /*082c*/ 	.word	0x00000002
        /*0830*/ 	.word	0x00000028
        /*0834*/ 	.short	0x010a
        /*0836*/ 	.byte	0xff
	.zero		1


	//   ....[114]....
        /*0838*/ 	.word	0x0000b820
        /*083c*/ 	.word	0x00000002
        /*0840*/ 	.word	0x000000a0
        /*0844*/ 	.short	0x010a
        /*0846*/ 	.byte	0xff
	.zero		1


	//   ....[115]....
        /*0848*/ 	.word	0x0000b880
        /*084c*/ 	.word	0x00000000
        /*0850*/ 	.word	0x00000000
        /*0854*/ 	.short	0x010a
        /*0856*/ 	.byte	0xff
	.zero		1


	//   ....[116]....
        /*0858*/ 	.word	0x0000b8e0
        /*085c*/ 	.word	0x00000000
        /*0860*/ 	.word	0x00000000
        /*0864*/ 	.short	0x010a
        /*0866*/ 	.byte	0xff
	.zero		1


	//   ....[117]....
        /*0868*/ 	.word	0x0000b940
        /*086c*/ 	.word	0x00000000
        /*0870*/ 	.word	0x00000000
        /*0874*/ 	.short	0x010a
        /*0876*/ 	.byte	0xff
	.zero		1


	//   ....[118]....
        /*0878*/ 	.word	0x0000b9a0
        /*087c*/ 	.word	0x00000000
        /*0880*/ 	.word	0x00000000
        /*0884*/ 	.short	0x010a
        /*0886*/ 	.byte	0xff
	.zero		1


	//   ....[119]....
        /*0888*/ 	.word	0x0000b9f0
        /*088c*/ 	.word	0x00000000
        /*0890*/ 	.word	0x000000e0
        /*0894*/ 	.short	0x010a
        /*0896*/ 	.byte	0xff
	.zero		1


	//   ....[120]....
        /*0898*/ 	.word	0x0000ba50
        /*089c*/ 	.word	0x00000000
        /*08a0*/ 	.word	0x000000b0
        /*08a4*/ 	.short	0x010a
        /*08a6*/ 	.byte	0xff
	.zero		1


	//   ....[121]....
        /*08a8*/ 	.word	0x0000baa0
        /*08ac*/ 	.word	0x00000000
        /*08b0*/ 	.word	0x000000a0
        /*08b4*/ 	.short	0x010a
        /*08b6*/ 	.byte	0xff
	.zero		1


	//   ....[122]....
        /*08b8*/ 	.word	0x0000bb00
        /*08bc*/ 	.word	0x00000000
        /*08c0*/ 	.word	0x000000b0
        /*08c4*/ 	.short	0x010a
        /*08c6*/ 	.byte	0xff
	.zero		1


	//   ....[123]....
        /*08c8*/ 	.word	0x0000bb60
        /*08cc*/ 	.word	0x00000004
        /*08d0*/ 	.word	0x00000008
        /*08d4*/ 	.short	0x010a
        /*08d6*/ 	.byte	0xff
	.zero		1


	//   ....[124]....
        /*08d8*/ 	.word	0x0000bc40
        /*08dc*/ 	.word	0x00000002
        /*08e0*/ 	.word	0x00000008
        /*08e4*/ 	.short	0x010a
        /*08e6*/ 	.byte	0xff
	.zero		1


	//   ....[125]....
        /*08e8*/ 	.word	0x0000bc90
        /*08ec*/ 	.word	0x00000000
        /*08f0*/ 	.word	0x000000a0
        /*08f4*/ 	.short	0x010a
        /*08f6*/ 	.byte	0xff
	.zero		1


	//   ....[126]....
        /*08f8*/ 	.word	0x0000bcf0
        /*08fc*/ 	.word	0x00000000
        /*0900*/ 	.word	0x000000d0
        /*0904*/ 	.short	0x010a
        /*0906*/ 	.byte	0xff
	.zero		1


	//   ....[127]....
        /*0908*/ 	.word	0x0000bd50
        /*090c*/ 	.word	0x00000000
        /*0910*/ 	.word	0x00000000
        /*0914*/ 	.short	0x010a
        /*0916*/ 	.byte	0xff
	.zero		1


	//   ....[128]....
        /*0918*/ 	.word	0x0000bdb0
        /*091c*/ 	.word	0x00000000
        /*0920*/ 	.word	0x00000000
        /*0924*/ 	.short	0x010a
        /*0926*/ 	.byte	0xff
	.zero		1


	//   ....[129]....
        /*0928*/ 	.word	0x0000be10
        /*092c*/ 	.word	0x00000000
        /*0930*/ 	.word	0x00000100
        /*0934*/ 	.short	0x010a
        /*0936*/ 	.byte	0xff
	.zero		1


	//   ....[130]....
        /*0938*/ 	.word	0x0000be60
        /*093c*/ 	.word	0x00000000
        /*0940*/ 	.word	0x000000a0
        /*0944*/ 	.short	0x010a
        /*0946*/ 	.byte	0xff
	.zero		1


	//   ....[131]....
        /*0948*/ 	.word	0x0000bec0
        /*094c*/ 	.word	0x00000000
        /*0950*/ 	.word	0x00000098
        /*0954*/ 	.short	0x010a
        /*0956*/ 	.byte	0xff
	.zero		1


	//   ....[132]....
        /*0958*/ 	.word	0x0000bf20
        /*095c*/ 	.word	0x00000003
        /*0960*/ 	.word	0x00000070
        /*0964*/ 	.short	0x010a
        /*0966*/ 	.byte	0xff
	.zero		1


	//   ....[133]....
        /*0968*/ 	.word	0x0000bf80
        /*096c*/ 	.word	0x00000003
        /*0970*/ 	.word	0x00000078
        /*0974*/ 	.short	0x010a
        /*0976*/ 	.byte	0xff
	.zero		1


	//   ....[134]....
        /*0978*/ 	.word	0x0000bfe0
        /*097c*/ 	.word	0x00000003
        /*0980*/ 	.word	0x00000080
        /*0984*/ 	.short	0x010a
        /*0986*/ 	.byte	0xff
	.zero		1


	//   ....[135]....
        /*0988*/ 	.word	0x0000c040
        /*098c*/ 	.word	0x00000003
        /*0990*/ 	.word	0x00000088
        /*0994*/ 	.short	0x010a
        /*0996*/ 	.byte	0xff
	.zero		1


	//   ....[136]....
        /*0998*/ 	.word	0x0000c0a0
        /*099c*/ 	.word	0x00000000
        /*09a0*/ 	.word	0x00000070
        /*09a4*/ 	.short	0x010a
        /*09a6*/ 	.byte	0xff
	.zero		1


	//   ....[137]....
        /*09a8*/ 	.word	0x0000c100
        /*09ac*/ 	.word	0x00000000
        /*09b0*/ 	.word	0x00000078
        /*09b4*/ 	.short	0x010a
        /*09b6*/ 	.byte	0xff
	.zero		1


	//   ....[138]....
        /*09b8*/ 	.word	0x0000c160
        /*09bc*/ 	.word	0x00000000
        /*09c0*/ 	.word	0x00000080
        /*09c4*/ 	.short	0x010a
        /*09c6*/ 	.byte	0xff
	.zero		1


	//   ....[139]....
        /*09c8*/ 	.word	0x0000c1b0
        /*09cc*/ 	.word	0x00000000
        /*09d0*/ 	.word	0x000000a0
        /*09d4*/ 	.short	0x010a
        /*09d6*/ 	.byte	0xff
	.zero		1


	//   ....[140]....
        /*09d8*/ 	.word	0x0000c200
        /*09dc*/ 	.word	0x00000003
        /*09e0*/ 	.word	0x00000050
        /*09e4*/ 	.short	0x010a
        /*09e6*/ 	.byte	0xff
	.zero		1


	//   ....[141]....
        /*09e8*/ 	.word	0x0000c250
        /*09ec*/ 	.word	0x000000bf
        /*09f0*/ 	.word	0x000000c0
        /*09f4*/ 	.short	0x010a
        /*09f6*/ 	.byte	0xff
	.zero		1


	//   ....[142]....
        /*09f8*/ 	.word	0x0000c2a0
        /*09fc*/ 	.word	0x000000ce
        /*0a00*/ 	.word	0x00000050
        /*0a04*/ 	.short	0x010a
        /*0a06*/ 	.byte	0xff
	.zero		1


	//   ....[143]....
        /*0a08*/ 	.word	0x0000c2f0
        /*0a0c*/ 	.word	0x00000000
        /*0a10*/ 	.word	0x00000050
        /*0a14*/ 	.short	0x010a
        /*0a16*/ 	.byte	0xff
	.zero		1


	//   ....[144]....
        /*0a18*/ 	.word	0x0000c340
        /*0a1c*/ 	.word	0x00000000
        /*0a20*/ 	.word	0x00000050
        /*0a24*/ 	.short	0x010a
        /*0a26*/ 	.byte	0xff
	.zero		1


	//----- nvinfo : EIATTR_NUM_MBARRIERS
	.align		4
.L_48:
        /*0a28*/ 	.byte	0x03, 0x38
        /*0a2a*/ 	.short	0x0021


	//----- nvinfo : EIATTR_EXIT_INSTR_OFFSETS
	.align		4
        /*0a2c*/ 	.byte	0x04, 0x1c
        /*0a2e*/ 	.short	(.L_50 - .L_49)


	//   ....[0]....
.L_49:
        /*0a30*/ 	.word	0x00002860


	//   ....[1]....
        /*0a34*/ 	.word	0x00002d60


	//   ....[2]....
        /*0a38*/ 	.word	0x00002dc0


	//   ....[3]....
        /*0a3c*/ 	.word	0x00003f40


	//   ....[4]....
        /*0a40*/ 	.word	0x00004fa0


	//   ....[5]....
        /*0a44*/ 	.word	0x00004fe0


	//   ....[6]....
        /*0a48*/ 	.word	0x0000b700


	//----- nvinfo : EIATTR_MAX_THREADS
	.align		4
.L_50:
        /*0a4c*/ 	.byte	0x04, 0x05
        /*0a4e*/ 	.short	(.L_52 - .L_51)
.L_51:
        /*0a50*/ 	.word	0x00000100
        /*0a54*/ 	.word	0x00000001
        /*0a58*/ 	.word	0x00000001


	//----- nvinfo : EIATTR_CRS_STACK_SIZE
	.align		4
.L_52:
        /*0a5c*/ 	.byte	0x04, 0x1e
        /*0a5e*/ 	.short	(.L_54 - .L_53)
.L_53:
        /*0a60*/ 	.word	0x00000000


	//----- nvinfo : EIATTR_CBANK_PARAM_SIZE
	.align		4
.L_54:
        /*0a64*/ 	.byte	0x03, 0x19
        /*0a66*/ 	.short	0x0800


	//----- nvinfo : EIATTR_PARAM_CBANK
	.align		4
        /*0a68*/ 	.byte	0x04, 0x0a
        /*0a6a*/ 	.short	(.L_56 - .L_55)
	.align		4
.L_55:
        /*0a6c*/ 	.word	index@(.nv.constant0._ZN7cutlass13device_kernelINS_4gemm6kernel13GemmUniversalIN4cute5tupleIJiiiiEEENS1_10collective13CollectiveMmaINS1_35MainloopSm100TmaUmmaWarpSpecializedILi5ELi2ELi2ENS5_IJNS4_1CILi2EEENSA_ILi1EEESC_EEEEENS5_IJNSA_ILi256EEESF_NSA_ILi64EEEEEENS_12float_e5m2_tENS5_IJlSC_lEEESI_SJ_NS4_8TiledMMAINS4_8MMA_AtomIJNS4_10MMA_TraitsINS4_25SM100_MMA_F8F6F4_2x1SM_SSEJSI_SI_fSF_SF_NS4_17integral_constantINS4_4UMMA5MajorELSQ_0EEESR_NSO_INSP_7ScaleInELSS_0EEEST_EEEEEENS4_6LayoutINS5_IJSC_SC_SC_EEENS5_IJNSA_ILi0EEESY_SY_EEEEENS5_IJNS4_10UnderscoreES11_S11_EEEEENS4_18SM100_TMA_2SM_LOADENS4_14ComposedLayoutINS4_7SwizzleILi2ELi4ELi3EEENS4_18smem_ptr_flag_bitsILi8EEENSW_INS5_IJNSA_ILi8EEESG_EEENS5_IJSG_SC_EEEEEEEvNS4_8identityES14_S1E_vS1F_EENS_8epilogue10collective18CollectiveEpilogueINS1H_23Sm100TmaWarpSpecializedILi4ELi2ELi64ELb0ELb0EEEJNS5_IJNSA_ILi128EEESF_SG_EEENS5_IJNSW_IS1M_SC_EENSW_ISG_SC_EEEEESI_SJ_SI_SJ_NS1H_6fusion15FusionCallbacksIS1L_NS1R_17LinearCombinationISI_fSI_fLNS_15FloatRoundStyleE2EEES1N_S1Q_JEEENS4_5SM1004TMEM4LOAD26SM100_TMEM_LOAD_32dp32b64xENS4_13SM90_TMA_LOADES1E_NS4_39AutoVectorizingCopyWithAssumedAlignmentILi128EEENS4_14SM90_TMA_STOREES1E_S23_S23_EEEvvEEEEvNT_6ParamsE)
        /*0a70*/ 	.short	0x0380
        /*0a72*/ 	.short	0x0800


	//----- nvinfo : EIATTR_SW_WAR
	.align		4
.L_56:
        /*0a74*/ 	.byte	0x04, 0x36
        /*0a76*/ 	.short	(.L_58 - .L_57)
.L_57:
        /*0a78*/ 	.word	0x00000008
.L_58:


//--------------------- .nv.callgraph             --------------------------
	.section	.nv.callgraph,"",@"SHT_CUDA_CALLGRAPH"
	.align	4
	.sectionentsize	8
	.align		4
        /*0000*/ 	.word	0x00000000
	.align		4
        /*0004*/ 	.word	0xffffffff
	.align		4
        /*0008*/ 	.word	index@(_ZN7cutlass13device_kernelINS_4gemm6kernel13GemmUniversalIN4cute5tupleIJiiiiEEENS1_10collective13CollectiveMmaINS1_35MainloopSm100TmaUmmaWarpSpecializedILi5ELi2ELi2ENS5_IJNS4_1CILi2EEENSA_ILi1EEESC_EEEEENS5_IJNSA_ILi256EEESF_NSA_ILi64EEEEEENS_12float_e5m2_tENS5_IJlSC_lEEESI_SJ_NS4_8TiledMMAINS4_8MMA_AtomIJNS4_10MMA_TraitsINS4_25SM100_MMA_F8F6F4_2x1SM_SSEJSI_SI_fSF_SF_NS4_17integral_constantINS4_4UMMA5MajorELSQ_0EEESR_NSO_INSP_7ScaleInELSS_0EEEST_EEEEEENS4_6LayoutINS5_IJSC_SC_SC_EEENS5_IJNSA_ILi0EEESY_SY_EEEEENS5_IJNS4_10UnderscoreES11_S11_EEEEENS4_18SM100_TMA_2SM_LOADENS4_14ComposedLayoutINS4_7SwizzleILi2ELi4ELi3EEENS4_18smem_ptr_flag_bitsILi8EEENSW_INS5_IJNSA_ILi8EEESG_EEENS5_IJSG_SC_EEEEEEEvNS4_8identityES14_S1E_vS1F_EENS_8epilogue10collective18CollectiveEpilogueINS1H_23Sm100TmaWarpSpecializedILi4ELi2ELi64ELb0ELb0EEEJNS5_IJNSA_ILi128EEESF_SG_EEENS5_IJNSW_IS1M_SC_EENSW_ISG_SC_EEEEESI_SJ_SI_SJ_NS1H_6fusion15FusionCallbacksIS1L_NS1R_17LinearCombinationISI_fSI_fLNS_15FloatRoundStyleE2EEES1N_S1Q_JEEENS4_5SM1004TMEM4LOAD26SM100_TMEM_LOAD_32dp32b64xENS4_13SM90_TMA_LOADES1E_NS4_39AutoVectorizingCopyWithAssumedAlignmentILi128EEENS4_14SM90_TMA_STOREES1E_S23_S23_EEEvvEEEEvNT_6ParamsE)
	.align		4
        /*000c*/ 	.word	index@(__assertfail)
	.align		4
        /*0010*/ 	.word	0x00000000
	.align		4
        /*0014*/ 	.word	0xfffffffe
	.align		4
        /*0018*/ 	.word	0x00000000
	.align		4
        /*001c*/ 	.word	0xfffffffd
	.align		4
        /*0020*/ 	.word	0x00000000
	.align		4
        /*0024*/ 	.word	0xfffffffc


//--------------------- .nv.constant4             --------------------------
	.section	.nv.constant4,"a",@progbits
	.align	8
	.align		8
.nv.constant4:
        /*0000*/ 	.dword	__assertfail
	.align		8
        /*0008*/ 	.dword	__unnamed_1
	.align		8
        /*0010*/ 	.dword	__unnamed_2
	.align		8
        /*0018*/ 	.dword	__unnamed_3
	.align		8
        /*0020*/ 	.dword	_ZN39_INTERNAL_bd99edfa_4_k_cu_bf3b2ce2_91804cuda3std3__45__cpo5beginE
	.align		8
        /*0028*/ 	.dword	_ZN39_INTERNAL_bd99edfa_4_k_cu_bf3b2ce2_91804cuda3std3__45__cpo3endE
	.align		8
        /*0030*/ 	.dword	_ZN39_INTERNAL_bd99edfa_4_k_cu_bf3b2ce2_91804cuda3std3__45__cpo6cbeginE
	.align		8
        /*0038*/ 	.dword	_ZN39_INTERNAL_bd99edfa_4_k_cu_bf3b2ce2_91804cuda3std3__45__cpo4cendE
	.align		8
        /*0040*/ 	.dword	_ZN39_INTERNAL_bd99edfa_4_k_cu_bf3b2ce2_91804cuda3std3__441_GLOBAL__N__bd99edfa_4_k_cu_bf3b2ce2_91806ignoreE
	.align		8
        /*0048*/ 	.dword	_ZN39_INTERNAL_bd99edfa_4_k_cu_bf3b2ce2_91804cuda3std3__419piecewise_constructE
	.align		8
        /*0050*/ 	.dword	_ZN39_INTERNAL_bd99edfa_4_k_cu_bf3b2ce2_91804cuda3std3__48in_placeE
	.align		8
        /*0058*/ 	.dword	_ZN39_INTERNAL_bd99edfa_4_k_cu_bf3b2ce2_91804cuda3std6ranges3__45__cpo4swapE
	.align		8
        /*0060*/ 	.dword	_ZN39_INTERNAL_bd99edfa_4_k_cu_bf3b2ce2_91804cuda3std6ranges3__45__cpo9iter_moveE
	.align		8
        /*0068*/ 	.dword	_ZN39_INTERNAL_bd99edfa_4_k_cu_bf3b2ce2_91804cute7productE
	.align		8
        /*0070*/ 	.dword	_ZN39_INTERNAL_bd99edfa_4_k_cu_bf3b2ce2_91804cute1_E
	.align		8
        /*0078*/ 	.dword	$str$25
	.align		8
        /*0080*/ 	.dword	$str$26
	.align		8
        /*0088*/ 	.dword	$str$27
	.align		8
        /*0090*/ 	.dword	$str$28


//--------------------- .text._ZN7cutlass13device_kernelINS_4gemm6kernel13GemmUniversalIN4cute5tupleIJiiiiEEENS1_10collective13CollectiveMmaINS1_35MainloopSm100TmaUmmaWarpSpecializedILi5ELi2ELi2ENS5_IJNS4_1CILi2EEENSA_ILi1EEESC_EEEEENS5_IJNSA_ILi256EEESF_NSA_ILi64EEEEEENS_12float_e5m2_tENS5_IJlSC_lEEESI_SJ_NS4_8TiledMMAINS4_8MMA_AtomIJNS4_10MMA_TraitsINS4_25SM100_MMA_F8F6F4_2x1SM_SSEJSI_SI_fSF_SF_NS4_17integral_constantINS4_4UMMA5MajorELSQ_0EEESR_NSO_INSP_7ScaleInELSS_0EEEST_EEEEEENS4_6LayoutINS5_IJSC_SC_SC_EEENS5_IJNSA_ILi0EEESY_SY_EEEEENS5_IJNS4_10UnderscoreES11_S11_EEEEENS4_18SM100_TMA_2SM_LOADENS4_14ComposedLayoutINS4_7SwizzleILi2ELi4ELi3EEENS4_18smem_ptr_flag_bitsILi8EEENSW_INS5_IJNSA_ILi8EEESG_EEENS5_IJSG_SC_EEEEEEEvNS4_8identityES14_S1E_vS1F_EENS_8epilogue10collective18CollectiveEpilogueINS1H_23Sm100TmaWarpSpecializedILi4ELi2ELi64ELb0ELb0EEEJNS5_IJNSA_ILi128EEESF_SG_EEENS5_IJNSW_IS1M_SC_EENSW_ISG_SC_EEEEESI_SJ_SI_SJ_NS1H_6fusion15FusionCallbacksIS1L_NS1R_17LinearCombinationISI_fSI_fLNS_15FloatRoundStyleE2EEES1N_S1Q_JEEENS4_5SM1004TMEM4LOAD26SM100_TMEM_LOAD_32dp32b64xENS4_13SM90_TMA_LOADES1E_NS4_39AutoVectorizingCopyWithAssumedAlignmentILi128EEENS4_14SM90_TMA_STOREES1E_S23_S23_EEEvvEEEEvNT_6ParamsE --------------------------
	.section	.text._ZN7cutlass13device_kernelINS_4gemm6kernel13GemmUniversalIN4cute5tupleIJiiiiEEENS1_10collective13CollectiveMmaINS1_35MainloopSm100TmaUmmaWarpSpecializedILi5ELi2ELi2ENS5_IJNS4_1CILi2EEENSA_ILi1EEESC_EEEEENS5_IJNSA_ILi256EEESF_NSA_ILi64EEEEEENS_12float_e5m2_tENS5_IJlSC_lEEESI_SJ_NS4_8TiledMMAINS4_8MMA_AtomIJNS4_10MMA_TraitsINS4_25SM100_MMA_F8F6F4_2x1SM_SSEJSI_SI_fSF_SF_NS4_17integral_constantINS4_4UMMA5MajorELSQ_0EEESR_NSO_INSP_7ScaleInELSS_0EEEST_EEEEEENS4_6LayoutINS5_IJSC_SC_SC_EEENS5_IJNSA_ILi0EEESY_SY_EEEEENS5_IJNS4_10UnderscoreES11_S11_EEEEENS4_18SM100_TMA_2SM_LOADENS4_14ComposedLayoutINS4_7SwizzleILi2ELi4ELi3EEENS4_18smem_ptr_flag_bitsILi8EEENSW_INS5_IJNSA_ILi8EEESG_EEENS5_IJSG_SC_EEEEEEEvNS4_8identityES14_S1E_vS1F_EENS_8epilogue10collective18CollectiveEpilogueINS1H_23Sm100TmaWarpSpecializedILi4ELi2ELi64ELb0ELb0EEEJNS5_IJNSA_ILi128EEESF_SG_EEENS5_IJNSW_IS1M_SC_EENSW_ISG_SC_EEEEESI_SJ_SI_SJ_NS1H_6fusion15FusionCallbacksIS1L_NS1R_17LinearCombinationISI_fSI_fLNS_15FloatRoundStyleE2EEES1N_S1Q_JEEENS4_5SM1004TMEM4LOAD26SM100_TMEM_LOAD_32dp32b64xENS4_13SM90_TMA_LOADES1E_NS4_39AutoVectorizingCopyWithAssumedAlignmentILi128EEENS4_14SM90_TMA_STOREES1E_S23_S23_EEEvvEEEEvNT_6ParamsE,"ax",@progbits
	.align	128
.text._ZN7cutlass13device_kernelINS_4gemm6kernel13GemmUniversalIN4cute5tupleIJiiiiEEENS1_10collective13CollectiveMmaINS1_35MainloopSm100TmaUmmaWarpSpecializedILi5ELi2ELi2ENS5_IJNS4_1CILi2EEENSA_ILi1EEESC_EEEEENS5_IJNSA_ILi256EEESF_NSA_ILi64EEEEEENS_12float_e5m2_tENS5_IJlSC_lEEESI_SJ_NS4_8TiledMMAINS4_8MMA_AtomIJNS4_10MMA_TraitsINS4_25SM100_MMA_F8F6F4_2x1SM_SSEJSI_SI_fSF_SF_NS4_17integral_constantINS4_4UMMA5MajorELSQ_0EEESR_NSO_INSP_7ScaleInELSS_0EEEST_EEEEEENS4_6LayoutINS5_IJSC_SC_SC_EEENS5_IJNSA_ILi0EEESY_SY_EEEEENS5_IJNS4_10UnderscoreES11_S11_EEEEENS4_18SM100_TMA_2SM_LOADENS4_14ComposedLayoutINS4_7SwizzleILi2ELi4ELi3EEENS4_18smem_ptr_flag_bitsILi8EEENSW_INS5_IJNSA_ILi8EEESG_EEENS5_IJSG_SC_EEEEEEEvNS4_8identityES14_S1E_vS1F_EENS_8epilogue10collective18CollectiveEpilogueINS1H_23Sm100TmaWarpSpecializedILi4ELi2ELi64ELb0ELb0EEEJNS5_IJNSA_ILi128EEESF_SG_EEENS5_IJNSW_IS1M_SC_EENSW_ISG_SC_EEEEESI_SJ_SI_SJ_NS1H_6fusion15FusionCallbacksIS1L_NS1R_17LinearCombinationISI_fSI_fLNS_15FloatRoundStyleE2EEES1N_S1Q_JEEENS4_5SM1004TMEM4LOAD26SM100_TMEM_LOAD_32dp32b64xENS4_13SM90_TMA_LOADES1E_NS4_39AutoVectorizingCopyWithAssumedAlignmentILi128EEENS4_14SM90_TMA_STOREES1E_S23_S23_EEEvvEEEEvNT_6ParamsE:
        .type           _ZN7cutlass13device_kernelINS_4gemm6kernel13GemmUniversalIN4cute5tupleIJiiiiEEENS1_10collective13CollectiveMmaINS1_35MainloopSm100TmaUmmaWarpSpecializedILi5ELi2ELi2ENS5_IJNS4_1CILi2EEENSA_ILi1EEESC_EEEEENS5_IJNSA_ILi256EEESF_NSA_ILi64EEEEEENS_12float_e5m2_tENS5_IJlSC_lEEESI_SJ_NS4_8TiledMMAINS4_8MMA_AtomIJNS4_10MMA_TraitsINS4_25SM100_MMA_F8F6F4_2x1SM_SSEJSI_SI_fSF_SF_NS4_17integral_constantINS4_4UMMA5MajorELSQ_0EEESR_NSO_INSP_7ScaleInELSS_0EEEST_EEEEEENS4_6LayoutINS5_IJSC_SC_SC_EEENS5_IJNSA_ILi0EEESY_SY_EEEEENS5_IJNS4_10UnderscoreES11_S11_EEEEENS4_18SM100_TMA_2SM_LOADENS4_14ComposedLayoutINS4_7SwizzleILi2ELi4ELi3EEENS4_18smem_ptr_flag_bitsILi8EEENSW_INS5_IJNSA_ILi8EEESG_EEENS5_IJSG_SC_EEEEEEEvNS4_8identityES14_S1E_vS1F_EENS_8epilogue10collective18CollectiveEpilogueINS1H_23Sm100TmaWarpSpecializedILi4ELi2ELi64ELb0ELb0EEEJNS5_IJNSA_ILi128EEESF_SG_EEENS5_IJNSW_IS1M_SC_EENSW_ISG_SC_EEEEESI_SJ_SI_SJ_NS1H_6fusion15FusionCallbacksIS1L_NS1R_17LinearCombinationISI_fSI_fLNS_15FloatRoundStyleE2EEES1N_S1Q_JEEENS4_5SM1004TMEM4LOAD26SM100_TMEM_LOAD_32dp32b64xENS4_13SM90_TMA_LOADES1E_NS4_39AutoVectorizingCopyWithAssumedAlignmentILi128EEENS4_14SM90_TMA_STOREES1E_S23_S23_EEEvvEEEEvNT_6ParamsE,@function
        .size           _ZN7cutlass13device_kernelINS_4gemm6kernel13GemmUniversalIN4cute5tupleIJiiiiEEENS1_10collective13CollectiveMmaINS1_35MainloopSm100TmaUmmaWarpSpecializedILi5ELi2ELi2ENS5_IJNS4_1CILi2EEENSA_ILi1EEESC_EEEEENS5_IJNSA_ILi256EEESF_NSA_ILi64EEEEEENS_12float_e5m2_tENS5_IJlSC_lEEESI_SJ_NS4_8TiledMMAINS4_8MMA_AtomIJNS4_10MMA_TraitsINS4_25SM100_MMA_F8F6F4_2x1SM_SSEJSI_SI_fSF_SF_NS4_17integral_constantINS4_4UMMA5MajorELSQ_0EEESR_NSO_INSP_7ScaleInELSS_0EEEST_EEEEEENS4_6LayoutINS5_IJSC_SC_SC_EEENS5_IJNSA_ILi0EEESY_SY_EEEEENS5_IJNS4_10UnderscoreES11_S11_EEEEENS4_18SM100_TMA_2SM_LOADENS4_14ComposedLayoutINS4_7SwizzleILi2ELi4ELi3EEENS4_18smem_ptr_flag_bitsILi8EEENSW_INS5_IJNSA_ILi8EEESG_EEENS5_IJSG_SC_EEEEEEEvNS4_8identityES14_S1E_vS1F_EENS_8epilogue10collective18CollectiveEpilogueINS1H_23Sm100TmaWarpSpecializedILi4ELi2ELi64ELb0ELb0EEEJNS5_IJNSA_ILi128EEESF_SG_EEENS5_IJNSW_IS1M_SC_EENSW_ISG_SC_EEEEESI_SJ_SI_SJ_NS1H_6fusion15FusionCallbacksIS1L_NS1R_17LinearCombinationISI_fSI_fLNS_15FloatRoundStyleE2EEES1N_S1Q_JEEENS4_5SM1004TMEM4LOAD26SM100_TMEM_LOAD_32dp32b64xENS4_13SM90_TMA_LOADES1E_NS4_39AutoVectorizingCopyWithAssumedAlignmentILi128EEENS4_14SM90_TMA_STOREES1E_S23_S23_EEEvvEEEEvNT_6ParamsE,(.L_x_191 - _ZN7cutlass13device_kernelINS_4gemm6kernel13GemmUniversalIN4cute5tupleIJiiiiEEENS1_10collective13CollectiveMmaINS1_35MainloopSm100TmaUmmaWarpSpecializedILi5ELi2ELi2ENS5_IJNS4_1CILi2EEENSA_ILi1EEESC_EEEEENS5_IJNSA_ILi256EEESF_NSA_ILi64EEEEEENS_12float_e5m2_tENS5_IJlSC_lEEESI_SJ_NS4_8TiledMMAINS4_8MMA_AtomIJNS4_10MMA_TraitsINS4_25SM100_MMA_F8F6F4_2x1SM_SSEJSI_SI_fSF_SF_NS4_17integral_constantINS4_4UMMA5MajorELSQ_0EEESR_NSO_INSP_7ScaleInELSS_0EEEST_EEEEEENS4_6LayoutINS5_IJSC_SC_SC_EEENS5_IJNSA_ILi0EEESY_SY_EEEEENS5_IJNS4_10UnderscoreES11_S11_EEEEENS4_18SM100_TMA_2SM_LOADENS4_14ComposedLayoutINS4_7SwizzleILi2ELi4ELi3EEENS4_18smem_ptr_flag_bitsILi8EEENSW_INS5_IJNSA_ILi8EEESG_EEENS5_IJSG_SC_EEEEEEEvNS4_8identityES14_S1E_vS1F_EENS_8epilogue10collective18CollectiveEpilogueINS1H_23Sm100TmaWarpSpecializedILi4ELi2ELi64ELb0ELb0EEEJNS5_IJNSA_ILi128EEESF_SG_EEENS5_IJNSW_IS1M_SC_EENSW_ISG_SC_EEEEESI_SJ_SI_SJ_NS1H_6fusion15FusionCallbacksIS1L_NS1R_17LinearCombinationISI_fSI_fLNS_15FloatRoundStyleE2EEES1N_S1Q_JEEENS4_5SM1004TMEM4LOAD26SM100_TMEM_LOAD_32dp32b64xENS4_13SM90_TMA_LOADES1E_NS4_39AutoVectorizingCopyWithAssumedAlignmentILi128EEENS4_14SM90_TMA_STOREES1E_S23_S23_EEEvvEEEEvNT_6ParamsE)
        .other          _ZN7cutlass13device_kernelINS_4gemm6kernel13GemmUniversalIN4cute5tupleIJiiiiEEENS1_10collective13CollectiveMmaINS1_35MainloopSm100TmaUmmaWarpSpecializedILi5ELi2ELi2ENS5_IJNS4_1CILi2EEENSA_ILi1EEESC_EEEEENS5_IJNSA_ILi256EEESF_NSA_ILi64EEEEEENS_12float_e5m2_tENS5_IJlSC_lEEESI_SJ_NS4_8TiledMMAINS4_8MMA_AtomIJNS4_10MMA_TraitsINS4_25SM100_MMA_F8F6F4_2x1SM_SSEJSI_SI_fSF_SF_NS4_17integral_constantINS4_4UMMA5MajorELSQ_0EEESR_NSO_INSP_7ScaleInELSS_0EEEST_EEEEEENS4_6LayoutINS5_IJSC_SC_SC_EEENS5_IJNSA_ILi0EEESY_SY_EEEEENS5_IJNS4_10UnderscoreES11_S11_EEEEENS4_18SM100_TMA_2SM_LOADENS4_14ComposedLayoutINS4_7SwizzleILi2ELi4ELi3EEENS4_18smem_ptr_flag_bitsILi8EEENSW_INS5_IJNSA_ILi8EEESG_EEENS5_IJSG_SC_EEEEEEEvNS4_8identityES14_S1E_vS1F_EENS_8epilogue10collective18CollectiveEpilogueINS1H_23Sm100TmaWarpSpecializedILi4ELi2ELi64ELb0ELb0EEEJNS5_IJNSA_ILi128EEESF_SG_EEENS5_IJNSW_IS1M_SC_EENSW_ISG_SC_EEEEESI_SJ_SI_SJ_NS1H_6fusion15FusionCallbacksIS1L_NS1R_17LinearCombinationISI_fSI_fLNS_15FloatRoundStyleE2EEES1N_S1Q_JEEENS4_5SM1004TMEM4LOAD26SM100_TMEM_LOAD_32dp32b64xENS4_13SM90_TMA_LOADES1E_NS4_39AutoVectorizingCopyWithAssumedAlignmentILi128EEENS4_14SM90_TMA_STOREES1E_S23_S23_EEEvvEEEEvNT_6ParamsE,@"STO_CUDA_ENTRY STV_DEFAULT"
_ZN7cutlass13device_kernelINS_4gemm6kernel13GemmUniversalIN4cute5tupleIJiiiiEEENS1_10collective13CollectiveMmaINS1_35MainloopSm100TmaUmmaWarpSpecializedILi5ELi2ELi2ENS5_IJNS4_1CILi2EEENSA_ILi1EEESC_EEEEENS5_IJNSA_ILi256EEESF_NSA_ILi64EEEEEENS_12float_e5m2_tENS5_IJlSC_lEEESI_SJ_NS4_8TiledMMAINS4_8MMA_AtomIJNS4_10MMA_TraitsINS4_25SM100_MMA_F8F6F4_2x1SM_SSEJSI_SI_fSF_SF_NS4_17integral_constantINS4_4UMMA5MajorELSQ_0EEESR_NSO_INSP_7ScaleInELSS_0EEEST_EEEEEENS4_6LayoutINS5_IJSC_SC_SC_EEENS5_IJNSA_ILi0EEESY_SY_EEEEENS5_IJNS4_10UnderscoreES11_S11_EEEEENS4_18SM100_TMA_2SM_LOADENS4_14ComposedLayoutINS4_7SwizzleILi2ELi4ELi3EEENS4_18smem_ptr_flag_bitsILi8EEENSW_INS5_IJNSA_ILi8EEESG_EEENS5_IJSG_SC_EEEEEEEvNS4_8identityES14_S1E_vS1F_EENS_8epilogue10collective18CollectiveEpilogueINS1H_23Sm100TmaWarpSpecializedILi4ELi2ELi64ELb0ELb0EEEJNS5_IJNSA_ILi128EEESF_SG_EEENS5_IJNSW_IS1M_SC_EENSW_ISG_SC_EEEEESI_SJ_SI_SJ_NS1H_6fusion15FusionCallbacksIS1L_NS1R_17LinearCombinationISI_fSI_fLNS_15FloatRoundStyleE2EEES1N_S1Q_JEEENS4_5SM1004TMEM4LOAD26SM100_TMEM_LOAD_32dp32b64xENS4_13SM90_TMA_LOADES1E_NS4_39AutoVectorizingCopyWithAssumedAlignmentILi128EEENS4_14SM90_TMA_STOREES1E_S23_S23_EEEvvEEEEvNT_6ParamsE:
[----:B------:R-:W1:Y:S01]  /*0000*/  LDC R1, c[0x0][0x37c] ;  /* 0x0000df00ff017b82 */ /* 0x000e620000000800 */
[----:B------:R-:W2:Y:S01]  /*0010*/  S2R R185, SR_TID.X ;  /* 0x0000000000b97919 */ /* 0x000ea20000002100 */
[----:B------:R-:W3:Y:S06]  /*0020*/  LDCU.64 UR6, c[0x0][0x890] ;  /* 0x00011200ff0677ac */ /* 0x000eec0008000a00 */
[----:B------:R-:W4:Y:S01]  /*0030*/  S2UR UR37, SR_CgaCtaId ;  /* 0x00000000002579c3 */ /* 0x000f220000008800 */
[----:B------:R-:W-:Y:S02]  /*0040*/  PRMT R171, RZ, 0x7610, R171 ;  /* 0x00007610ffab7816 */ /* 0x000fe400000000ab */
[----:B------:R-:W-:Y:S01]  /*0050*/  ELECT P1, URZ, PT ;  /* 0x0000000000ff782f */ /* 0x000fe20003820000 */
[----:B------:R-:W1:Y:S01]  /*0060*/  LDCU.64 UR46, c[0x0][0x358] ;  /* 0x00006b00ff2e77ac */ /* 0x000e620008000a00 */
[----:B---3--:R-:W-:-:S04]  /*0070*/  UISETP.NE.U32.AND UP0, UPT, UR6, URZ, UPT ;  /* 0x000000ff0600728c */ /* 0x008fc8000bf05070 */
[----:B------:R-:W-:Y:S02]  /*0080*/  UISETP.NE.AND.EX UP0, UPT, UR7, URZ, UPT, UP0 ;  /* 0x000000ff0700728c */ /* 0x000fe4000bf05300 */
[----:B----4-:R-:W-:Y:S02]  /*0090*/  ULOP3.LUT UR5, UR37, 0x1, URZ, 0xc0, !UPT ;  /* 0x0000000125057892 */ /* 0x010fe4000f8ec0ff */
[----:B------:R-:W-:Y:S01]  /*00a0*/  ULOP3.LUT UR4, UR37, 0x1, URZ, 0x3c, !UPT ;  /* 0x0000000125047892 */ /* 0x000fe2000f8e3cff */
[----:B--2---:R-:W-:-:S05]  /*00b0*/  SHF.R.U32.HI R173, RZ, 0x5, R185 ;  /* 0x00000005ffad7819 */ /* 0x004fca00000116b9 */
[----:B------:R-:W2:Y:S02]  /*00c0*/  SHFL.IDX PT, R0, R173, RZ, 0x1f ;  /* 0x00001fffad007589 */ /* 0x000ea400000e0000 */
[----:B--2---:R-:W-:Y:S01]  /*00d0*/  R2UR UR10, R0 ;  /* 0x00000000000a72ca */ /* 0x004fe200000e0000 */
[----:B-1----:R-:W-:-:S14]  /*00e0*/  BRA.U UP0, `(.L_x_0) ;  /* 0x00000001002c7547 */ /* 0x002fdc000b800000 */
[----:B------:R-:W1:Y:S02]  /*00f0*/  LDCU.64 UR8, c[0x0][0x888] ;  /* 0x00011100ff0877ac */ /* 0x000e640008000a00 */
[----:B-1----:R-:W-:-:S04]  /*0100*/  UISETP.NE.U32.AND UP0, UPT, UR8, URZ, UPT ;  /* 0x000000ff0800728c */ /* 0x002fc8000bf05070 */
[----:B------:R-:W-:-:S09]  /*0110*/  UISETP.NE.AND.EX UP0, UPT, UR9, URZ, UPT, UP0 ;  /* 0x000000ff0900728c */ /* 0x000fd2000bf05300 */
[----:B------:R-:W-:Y:S05]  /*0120*/  BRA.U !UP0, `(.L_x_1) ;  /* 0x0000000108107547 */ /* 0x000fea000b800000 */
[----:B------:R-:W1:Y:S02]  /*0130*/  LDC.64 R2, c[0x0][0x888] ;  /* 0x00022200ff027b82 */ /* 0x000e640000000a00 */
[----:B-1----:R1:W5:Y:S01]  /*0140*/  LDG.E R81, desc[UR46][R2.64] ;  /* 0x0000002e02517981 */ /* 0x002362000c1e1900 */
[----:B------:R-:W-:Y:S01]  /*0150*/  HFMA2 R171, -RZ, RZ, 0, 5.9604644775390625e-08 ;  /* 0x00000001ffab7431 */ /* 0x000fe200000001ff */
[----:B------:R-:W-:Y:S05]  /*0160*/  BRA `(.L_x_0) ;  /* 0x00000000000c7947 */ /* 0x000fea0003800000 */
.L_x_1:
[----:B------:R-:W1:Y:S01]  /*0170*/  LDCU UR8, c[0x0][0x880] ;  /* 0x00011000ff0877ac */ /* 0x000e620008000800 */
[----:B------:R-:W-:Y:S01]  /*0180*/  HFMA2 R171, -RZ, RZ, 0, 5.9604644775390625e-08 ;  /* 0x00000001ffab7431 */ /* 0x000fe200000001ff */
[----:B-1----:R-:W-:-:S07]  /*0190*/  MOV R81, UR8 ;  /* 0x0000000800517c02 */ /* 0x002fce0008000f00 */
.L_x_0:
[----:B------:R-:W2:Y:S02]  /*01a0*/  LDCU.64 UR8, c[0x0][0x8b0] ;  /* 0x00011600ff0877ac */ /* 0x000ea40008000a00 */
[----:B--2---:R-:W-:-:S04]  /*01b0*/  UISETP.NE.U32.AND UP0, UPT, UR8, URZ, UPT ;  /* 0x000000ff0800728c */ /* 0x004fc8000bf05070 */
[----:B------:R-:W-:-:S09]  /*01c0*/  UISETP.NE.AND.EX UP0, UPT, UR9, URZ, UPT, UP0 ;  /* 0x000000ff0900728c */ /* 0x000fd2000bf05300 */
[----:B------:R-:W-:Y:S05]  /*01d0*/  BRA.U UP0, `(.L_x_2) ;  /* 0x0000000100247547 */ /* 0x000fea000b800000 */
[----:B------:R-:W2:Y:S02]  /*01e0*/  LDCU.64 UR8, c[0x0][0x8a8] ;  /* 0x00011500ff0877ac */ /* 0x000ea40008000a00 */
[----:B--2---:R-:W-:-:S04]  /*01f0*/  UISETP.NE.U32.AND UP0, UPT, UR8, URZ, UPT ;  /* 0x000000ff0800728c */ /* 0x004fc8000bf05070 */
[----:B------:R-:W-:-:S09]  /*0200*/  UISETP.NE.AND.EX UP0, UPT, UR9, URZ, UPT, UP0 ;  /* 0x000000ff0900728c */ /* 0x000fd2000bf05300 */
[----:B------:R-:W-:Y:S05]  /*0210*/  BRA.U !UP0, `(.L_x_3) ;  /* 0x00000001080c7547 */ /* 0x000fea000b800000 */
[----:B------:R-:W2:Y:S02]  /*0220*/  LDC.64 R78, c[0x0][0x8a8] ;  /* 0x00022a00ff4e7b82 */ /* 0x000ea40000000a00 */
[----:B--2---:R2:W5:Y:S01]  /*0230*/  LDG.E R78, desc[UR46][R78.64] ;  /* 0x0000002e4e4e7981 */ /* 0x004562000c1e1900 */
[----:B------:R-:W-:Y:S05]  /*0240*/  BRA `(.L_x_2) ;  /* 0x0000000000087947 */ /* 0x000fea0003800000 */
.L_x_3:
[----:B------:R-:W2:Y:S02]  /*0250*/  LDCU UR8, c[0x0][0x8a0] ;  /* 0x00011400ff0877ac */ /* 0x000ea40008000800 */
[----:B--2---:R-:W-:Y:S02]  /*0260*/  MOV R78, UR8 ;  /* 0x00000008004e7c02 */ /* 0x004fe40008000f00 */
.L_x_2:
[----:B------:R-:W-:Y:S01]  /*0270*/  IMAD.U32 R0, RZ, RZ, UR10 ;  /* 0x0000000aff007e24 */ /* 0x000fe2000f8e00ff */
[----:B------:R-:W-:Y:S04]  /*0280*/  BSSY.RECONVERGENT B0, `(.L_x_4) ;  /* 0x000000c000007945 */ /* 0x000fe80003800200 */
[C---:B------:R-:W-:Y:S02]  /*0290*/  ISETP.NE.OR P2, PT, R0.reuse, 0x1, !P1 ;  /* 0x000000010000780c */ /* 0x040fe40004f45670 */
[----:B------:R-:W-:-:S11]  /*02a0*/  ISETP.NE.OR P0, PT, R0, 0x3, !P1 ;  /* 0x000000030000780c */ /* 0x000fd60004f05670 */
[----:B------:R-:W-:Y:S05]  /*02b0*/  @P2 BRA `(.L_x_5) ;  /* 0x0000000000202947 */ /* 0x000fea0003800000 */
[----:B------:R-:W3:Y:S02]  /*02c0*/  LDCU.64 UR8, c[0x0][0x348] ;  /* 0x00006900ff0877ac */ /* 0x000ee40008000a00 */
[----:B---3--:R-:W-:Y:S02]  /*02d0*/  UIADD3 UR12, UP1, UPT, UR8, 0x80, URZ ;  /* 0x00000080080c7890 */ /* 0x008fe4000ff3e0ff */
[----:B------:R-:W-:Y:S02]  /*02e0*/  UIADD3 UR8, UP0, UPT, UR8, 0x180, URZ ;  /* 0x0000018008087890 */ /* 0x000fe4000ff1e0ff */
[----:B------:R-:W-:Y:S02]  /*02f0*/  UIADD3.X UR13, UPT, UPT, URZ, UR9, URZ, UP1, !UPT ;  /* 0x00000009ff0d7290 */ /* 0x000fe40008ffe4ff */
[----:B------:R-:W-:-:S07]  /*0300*/  UIADD3.X UR9, UPT, UPT, URZ, UR9, URZ, UP0, !UPT ;  /* 0x00000009ff097290 */ /* 0x000fce00087fe4ff */
[----:B------:R3:W-:Y:S02]  /*0310*/  UTMACCTL.PF [UR12] ;  /* 0x000000000c0079b9 */ /* 0x0007e40008040000 */
[----:B------:R3:W-:Y:S02]  /*0320*/  UTMACCTL.PF [UR8] ;  /* 0x00000000080079b9 */ /* 0x0007e40008040000 */
[----:B---3--:R-:W-:Y:S01]  /*0330*/  NOP ;  /* 0x0000000000007918 */ /* 0x008fe20000000000 */
.L_x_5:
[----:B------:R-:W-:Y:S05]  /*0340*/  BSYNC.RECONVERGENT B0 ;  /* 0x0000000000007941 */ /* 0x000fea0003800200 */
.L_x_4:
[----:B------:R-:W-:Y:S04]  /*0350*/  BSSY.RECONVERGENT B0, `(.L_x_6) ;  /* 0x000000a000007945 */ /* 0x000fe80003800200 */
        /* <DEDUP_REMOVED lines=9> */
.L_x_7:
[----:B------:R-:W-:Y:S05]  /*03f0*/  BSYNC.RECONVERGENT B0 ;  /* 0x0000000000007941 */ /* 0x000fea0003800200 */
.L_x_6:
[----:B------:R-:W3:Y:S01]  /*0400*/  LDCU.64 UR8, c[0x0][0x888] ;  /* 0x00011100ff0877ac */ /* 0x000ee20008000a00 */
[----:B------:R-:W-:Y:S02]  /*0410*/  UISETP.EQ.U32.AND UP1, UPT, UR6, URZ, UPT ;  /* 0x000000ff0600728c */ /* 0x000fe4000bf22070 */
[----:B------:R-:W-:Y:S02]  /*0420*/  UPLOP3.LUT UP5, UPT, UPT, UPT, UPT, 0x80, 0x8 ;  /* 0x000000000008789c */ /* 0x000fe40003faf070 */
[----:B---3--:R-:W-:-:S04]  /*0430*/  UISETP.NE.U32.AND UP0, UPT, UR8, URZ, UPT ;  /* 0x000000ff0800728c */ /* 0x008fc8000bf05070 */
[----:B------:R-:W-:-:S04]  /*0440*/  UISETP.NE.AND.EX UP0, UPT, UR9, URZ, UPT, UP0 ;  /* 0x000000ff0900728c */ /* 0x000fc8000bf05300 */
[----:B------:R-:W-:-:S04]  /*0450*/  UISETP.EQ.OR.EX UP2, UPT, UR7, URZ, !UP0, UP1 ;  /* 0x000000ff0700728c */ /* 0x000fc8000c742710 */
[----:B------:R-:W-:-:S05]  /*0460*/  UP2UR UR50, UPR, URZ, 0x4 ;  /* 0x00000004ff327883 */ /* 0x000fca0008000000 */
[----:B------:R-:W-:Y:S07]  /*0470*/  BRA.U !UP2, `(.L_x_8) ;  /* 0x000000010a207547 */ /* 0x000fee000b800000 */
[----:B------:R-:W-:Y:S01]  /*0480*/  UISETP.NE.U32.AND UP2, UPT, UR6, URZ, UPT ;  /* 0x000000ff0600728c */ /* 0x000fe2000bf45070 */
[----:B-----5:R-:W-:Y:S01]  /*0490*/  FSETP.NEU.AND P0, PT, R81, RZ, PT ;  /* 0x000000ff5100720b */ /* 0x020fe20003f0d000 */
[----:B------:R-:W-:Y:S02]  /*04a0*/  USEL UR6, URZ, 0xffffffff, UP0 ;  /* 0xffffffffff067887 */ /* 0x000fe40008000000 */
[----:B------:R-:W-:-:S10]  /*04b0*/  UISETP.NE.AND.EX UP2, UPT, UR7, URZ, UPT, UP2 ;  /* 0x000000ff0700728c */ /* 0x000fd4000bf45320 */
[----:B------:R-:W-:Y:S01]  /*04c0*/  VOTEU.ANY UP1, P0 ;  /* 0x0000000000ff7886 */ /* 0x000fe20000020100 */
[----:B------:R-:W-:-:S04]  /*04d0*/  @!UP2 USEL UR6, URZ, 0xffffffff, UP1 ;  /* 0xffffffffff06a887 */ /* 0x000fc80008800000 */
[----:B------:R-:W-:-:S04]  /*04e0*/  ULOP3.LUT UR6, UR6, 0x1, URZ, 0xc0, !UPT ;  /* 0x0000000106067892 */ /* 0x000fc8000f8ec0ff */
[----:B------:R-:W-:-:S11]  /*04f0*/  UISETP.NE.U32.AND UP5, UPT, UR6, 0x1, UPT ;  /* 0x000000010600788c */ /* 0x000fd6000bfa5070 */
.L_x_8:
[----:B------:R-:W3:Y:S01]  /*0500*/  SHFL.IDX PT, R0, R173, RZ, 0x1f ;  /* 0x00001fffad007589 */ /* 0x000ee200000e0000 */
[----:B------:R-:W-:-:S04]  /*0510*/  UISETP.NE.AND UP1, UPT, UR10, 0x2, UPT ;  /* 0x000000020a00788c */ /* 0x000fc8000bf25270 */
[----:B------:R-:W-:Y:S02]  /*0520*/  UISETP.EQ.AND UP2, UPT, UR5, URZ, !UP1 ;  /* 0x000000ff0500728c */ /* 0x000fe4000cf42270 */
[----:B------:R-:W-:-:S04]  /*0530*/  USEL UR6, URZ, 0x1, UP1 ;  /* 0x00000001ff067887 */ /* 0x000fc80008800000 */
[----:B------:R-:W-:Y:S02]  /*0540*/  PLOP3.LUT P5, PT, P1, PT, UP2, 0x80, 0x8 ;  /* 0x000000000008781c */ /* 0x000fe40000faf028 */
[----:B---3--:R-:W-:-:S13]  /*0550*/  ISETP.NE.AND P0, PT, R0, RZ, PT ;  /* 0x000000ff0000720c */ /* 0x008fda0003f05270 */
[----:B------:R-:W-:Y:S05]  /*0560*/  @P0 BRA `(.L_x_9) ;  /* 0x00000000004c0947 */ /* 0x000fea0003800000 */
[----:B------:R-:W-:Y:S01]  /*0570*/  UMOV UR8, 0x400 ;  /* 0x0000040000087882 */ /* 0x000fe20000000000 */
[----:B------:R-:W-:Y:S01]  /*0580*/  UMOV UR7, 0x1 ;  /* 0x0000000100077882 */ /* 0x000fe20000000000 */
[----:B------:R-:W-:Y:S02]  /*0590*/  ULEA UR8, UR37, UR8, 0x18 ;  /* 0x0000000825087291 */ /* 0x000fe4000f8ec0ff */
[----:B------:R-:W-:-:S04]  /*05a0*/  UIADD3 UR12, UPT, UPT, -UR7, 0x100000, URZ ;  /* 0x00100000070c7890 */ /* 0x000fc8000fffe1ff */
[----:B------:R-:W-:Y:S02]  /*05b0*/  USHF.L.U32 UR13, UR12, 0xb, URZ ;  /* 0x0000000b0c0d7899 */ /* 0x000fe400080006ff */
[----:B------:R-:W-:Y:S01]  /*05c0*/  USHF.L.U32 UR12, UR12, 0x1, URZ ;  /* 0x000000010c0c7899 */ /* 0x000fe200080006ff */
[----:B------:R-:W-:Y:S01]  /*05d0*/  ELECT P0, URZ, PT ;  /* 0x0000000000ff782f */ /* 0x000fe20003800000 */
[----:B------:R-:W3:Y:S10]  /*05e0*/  FENCE.VIEW.ASYNC.S ;  /* 0x00000000000073c6 */ /* 0x000ef40000000000 */
[----:B---3--:R3:W4:Y:S01]  /*05f0*/  SYNCS.EXCH.64 URZ, [UR8], UR12 ;  /* 0x0000000c08ff75b2 */ /* 0x0087220008000100 */
[----:B------:R3:W1:Y:S01]  /*0600*/  SYNCS.EXCH.64 URZ, [UR8+0x28], UR12 ;  /* 0x0000280c08ff75b2 */ /* 0x0006620008000100 */
        /* <DEDUP_REMOVED lines=8> */
[----:B------:R-:W-:Y:S01]  /*0690*/  NOP ;  /* 0x0000000000007918 */ /* 0x000fe20000000000 */
.L_x_9:
[----:B------:R-:W2:Y:S01]  /*06a0*/  SHFL.IDX PT, R0, R173, RZ, 0x1f ;  /* 0x00001fffad007589 */ /* 0x000ea200000e0000 */
[----:B------:R-:W-:Y:S01]  /*06b0*/  NOP ;  /* 0x0000000000007918 */ /* 0x000fe20000000000 */
[----:B--2---:R-:W-:-:S13]  /*06c0*/  ISETP.NE.AND P0, PT, R0, 0x1, PT ;  /* 0x000000010000780c */ /* 0x004fda0003f05270 */
[----:B------:R-:W-:Y:S05]  /*06d0*/  @P0 BRA `(.L_x_10) ;  /* 0x0000000000540947 */ /* 0x000fea0003800000 */
[----:B------:R-:W-:Y:S01]  /*06e0*/  UMOV UR9, 0x400 ;  /* 0x0000040000097882 */ /* 0x000fe20000000000 */
[----:B---3--:R-:W-:Y:S01]  /*06f0*/  UMOV UR8, 0x20 ;  /* 0x0000002000087882 */ /* 0x008fe20000000000 */
[----:B------:R-:W-:Y:S01]  /*0700*/  UMOV UR7, 0x80 ;  /* 0x0000008000077882 */ /* 0x000fe20000000000 */
[----:B------:R-:W-:Y:S02]  /*0710*/  ULEA UR9, UR37, UR9, 0x18 ;  /* 0x0000000925097291 */ /* 0x000fe4000f8ec0ff */
[----:B------:R-:W-:-:S04]  /*0720*/  UIADD3 UR12, UPT, UPT, -UR8, 0x100000, URZ ;  /* 0x00100000080c7890 */ /* 0x000fc8000fffe1ff */
[----:B------:R-:W-:Y:S02]  /*0730*/  USHF.L.U32 UR13, UR12, 0xb, URZ ;  /* 0x0000000b0c0d7899 */ /* 0x000fe400080006ff */
[----:B------:R-:W-:Y:S02]  /*0740*/  USHF.L.U32 UR12, UR12, 0x1, URZ ;  /* 0x000000010c0c7899 */ /* 0x000fe400080006ff */
[----:B------:R-:W-:-:S04]  /*0750*/  UIADD3 UR14, UPT, UPT, -UR7, 0x100000, URZ ;  /* 0x00100000070e7890 */ /* 0x000fc8000fffe1ff */
[----:B------:R-:W-:Y:S02]  /*0760*/  USHF.L.U32 UR15, UR14, 0xb, URZ ;  /* 0x0000000b0e0f7899 */ /* 0x000fe400080006ff */
[----:B------:R-:W-:Y:S01]  /*0770*/  USHF.L.U32 UR14, UR14, 0x1, URZ ;  /* 0x000000010e0e7899 */ /* 0x000fe200080006ff */
[----:B------:R-:W-:Y:S01]  /*0780*/  ELECT P0, URZ, PT ;  /* 0x0000000000ff782f */ /* 0x000fe20003800000 */
[----:B------:R-:W2:Y:S02]  /*0790*/  FENCE.VIEW.ASYNC.S ;  /* 0x00000000000073c6 */ /* 0x000ea40000000000 */
[----:B--2---:R2:W3:Y:S08]  /*07a0*/  SYNCS.EXCH.64 URZ, [UR9+0x50], UR12 ;  /* 0x0000500c09ff75b2 */ /* 0x0044f00008000100 */
        /* <DEDUP_REMOVED lines=8> */
.L_x_10:
[----:B------:R-:W4:Y:S01]  /*0830*/  SHFL.IDX PT, R0, R173, RZ, 0x1f ;  /* 0x00001fffad007589 */ /* 0x000f2200000e0000 */
[----:B------:R-:W-:Y:S01]  /*0840*/  NOP ;  /* 0x0000000000007918 */ /* 0x000fe20000000000 */
[----:B----4-:R-:W-:-:S13]  /*0850*/  ISETP.NE.AND P0, PT, R0, 0x3, PT ;  /* 0x000000030000780c */ /* 0x010fda0003f05270 */
[----:B------:R-:W-:Y:S05]  /*0860*/  @P0 BRA `(.L_x_11) ;  /* 0x00000000002c0947 */ /* 0x000fea0003800000 */
[----:B---3--:R-:W-:Y:S01]  /*0870*/  UMOV UR8, 0x400 ;  /* 0x0000040000087882 */ /* 0x008fe20000000000 */
[----:B------:R-:W-:Y:S01]  /*0880*/  UMOV UR7, 0x20 ;  /* 0x0000002000077882 */ /* 0x000fe20000000000 */
[----:B------:R-:W-:Y:S02]  /*0890*/  ULEA UR8, UR37, UR8, 0x18 ;  /* 0x0000000825087291 */ /* 0x000fe4000f8ec0ff */
[----:B--2---:R-:W-:-:S04]  /*08a0*/  UIADD3 UR12, UPT, UPT, -UR7, 0x100000, URZ ;  /* 0x00100000070c7890 */ /* 0x004fc8000fffe1ff */
[----:B------:R-:W-:Y:S02]  /*08b0*/  USHF.L.U32 UR13, UR12, 0xb, URZ ;  /* 0x0000000b0c0d7899 */ /* 0x000fe400080006ff */
[----:B------:R-:W-:Y:S01]  /*08c0*/  USHF.L.U32 UR12, UR12, 0x1, URZ ;  /* 0x000000010c0c7899 */ /* 0x000fe200080006ff */
[----:B------:R-:W-:Y:S01]  /*08d0*/  ELECT P0, URZ, PT ;  /* 0x0000000000ff782f */ /* 0x000fe20003800000 */
[----:B------:R-:W2:Y:S10]  /*08e0*/  FENCE.VIEW.ASYNC.S ;  /* 0x00000000000073c6 */ /* 0x000eb40000000000 */
[----:B--2---:R4:W2:Y:S01]  /*08f0*/  SYNCS.EXCH.64 URZ, [UR8+0x90], UR12 ;  /* 0x0000900c08ff75b2 */ /* 0x0048a20008000100 */
[----:B------:R4:W3:Y:S02]  /*0900*/  SYNCS.EXCH.64 URZ, [UR8+0x98], UR12 ;  /* 0x0000980c08ff75b2 */ /* 0x0008e40008000100 */
[----:B----4-:R-:W-:Y:S01]  /*0910*/  NOP ;  /* 0x0000000000007918 */ /* 0x010fe20000000000 */
.L_x_11:
[----:B------:R-:W4:Y:S01]  /*0920*/  SHFL.IDX PT, R0, R173, RZ, 0x1f ;  /* 0x00001fffad007589 */ /* 0x000f2200000e0000 */
[----:B------:R-:W-:Y:S01]  /*0930*/  NOP ;  /* 0x0000000000007918 */ /* 0x000fe20000000000 */
[----:B----4-:R-:W-:-:S13]  /*0940*/  ISETP.NE.AND P0, PT, R0, 0x4, PT ;  /* 0x000000040000780c */ /* 0x010fda0003f05270 */
[----:B------:R-:W-:Y:S05]  /*0950*/  @P0 BRA `(.L_x_12) ;  /* 0x0000000000480947 */ /* 0x000fea0003800000 */
[----:B--2---:R-:W-:Y:S01]  /*0960*/  UMOV UR9, 0x1e0 ;  /* 0x000001e000097882 */ /* 0x004fe20000000000 */
[----:B---3--:R-:W-:Y:S01]  /*0970*/  UMOV UR8, 0x400 ;  /* 0x0000040000087882 */ /* 0x008fe20000000000 */
[----:B------:R-:W-:Y:S01]  /*0980*/  USEL UR9, UR9, 0x1a0, UP5 ;  /* 0x000001a009097887 */ /* 0x000fe2000a800000 */
        /* <DEDUP_REMOVED lines=10> */
[----:B--2---:R4:W2:Y:S08]  /*0a30*/  SYNCS.EXCH.64 URZ, [UR8+0xa0], UR12 ;  /* 0x0000a00c08ff75b2 */ /* 0x0048b00008000100 */
[----:B------:R4:W3:Y:S01]  /*0a40*/  SYNCS.EXCH.64 URZ, [UR8+0xb0], UR14 ;  /* 0x0000b00e08ff75b2 */ /* 0x0008e20008000100 */
[----:B------:R4:W1:Y:S01]  /*0a50*/  SYNCS.EXCH.64 URZ, [UR8+0xa8], UR12 ;  /* 0x0000a80c08ff75b2 */ /* 0x0008620008000100 */
[----:B------:R4:W1:Y:S02]  /*0a60*/  SYNCS.EXCH.64 URZ, [UR8+0xb8], UR14 ;  /* 0x0000b80e08ff75b2 */ /* 0x0008640008000100 */
[----:B----4-:R-:W-:Y:S01]  /*0a70*/  NOP ;  /* 0x0000000000007918 */ /* 0x010fe20000000000 */
.L_x_12:
[----:B------:R-:W4:Y:S01]  /*0a80*/  SHFL.IDX PT, R0, R173, RZ, 0x1f ;  /* 0x00001fffad007589 */ /* 0x000f2200000e0000 */
[----:B------:R-:W-:Y:S01]  /*0a90*/  NOP ;  /* 0x0000000000007918 */ /* 0x000fe20000000000 */
[----:B----4-:R-:W-:-:S13]  /*0aa0*/  ISETP.NE.AND P0, PT, R0, 0x5, PT ;  /* 0x000000050000780c */ /* 0x010fda0003f05270 */
[----:B------:R-:W-:Y:S05]  /*0ab0*/  @P0 BRA `(.L_x_13) ;  /* 0x0000000000440947 */ /* 0x000fea0003800000 */
[----:B--2---:R-:W-:Y:S01]  /*0ac0*/  UMOV UR9, 0x400 ;  /* 0x0000040000097882 */ /* 0x004fe20000000000 */
        /* <DEDUP_REMOVED lines=16> */
.L_x_13:
[----:B------:R-:W4:Y:S01]  /*0bd0*/  SHFL.IDX PT, R0, R173, RZ, 0x1f ;  /* 0x00001fffad007589 */ /* 0x000f2200000e0000 */
[----:B------:R-:W-:Y:S01]  /*0be0*/  ISETP.NE.OR P1, PT, RZ, UR10, !P1 ;  /* 0x0000000aff007c0c */ /* 0x000fe2000cf25670 */
        /* <DEDUP_REMOVED lines=12> */
[----:B------:R4:W3:Y:S01]  /*0cb0*/  SYNCS.EXCH.64 URZ, [UR8+0xf0], UR12 ;  /* 0x0000f00c08ff75b2 */ /* 0x0008e20008000100 */
[----:B------:R4:W1:Y:S01]  /*0cc0*/  SYNCS.EXCH.64 URZ, [UR8+0xe8], UR12 ;  /* 0x0000e80c08ff75b2 */ /* 0x0008620008000100 */
[----:B------:R4:W1:Y:S02]  /*0cd0*/  SYNCS.EXCH.64 URZ, [UR8+0xf8], UR12 ;  /* 0x0000f80c08ff75b2 */ /* 0x0008640008000100 */
[----:B----4-:R-:W-:Y:S01]  /*0ce0*/  NOP ;  /* 0x0000000000007918 */ /* 0x010fe20000000000 */
.L_x_14:
[----:B------:R-:W-:Y:S01]  /*0cf0*/  VOTEU.ALL UP1, P1 ;  /* 0x0000000000ff7886 */ /* 0x000fe20000820000 */
[----:B---3--:R-:W3:Y:S01]  /*0d00*/  LDCU UR8, c[0x0][0x36c] ;  /* 0x00006d80ff0877ac */ /* 0x008ee20008000800 */
[----:B------:R-:W-:Y:S01]  /*0d10*/  NOP ;  /* 0x0000000000007918 */ /* 0x000fe20000000000 */
[----:B------:R-:W-:Y:S01]  /*0d20*/  LOP3.LUT R10, R185, 0x1f, RZ, 0xc0, !PT ;  /* 0x0000001fb90a7812 */ /* 0x000fe200078ec0ff */
[----:B--2---:R-:W-:Y:S01]  /*0d30*/  UMOV UR12, 0x20 ;  /* 0x00000020000c7882 */ /* 0x004fe20000000000 */
[----:B------:R-:W-:Y:S01]  /*0d40*/  @!UP1 UMOV UR7, 0x400 ;  /* 0x0000040000079882 */ /* 0x000fe20000000000 */
[----:B------:R-:W-:-:S04]  /*0d50*/  @!UP1 UIADD3 UR12, UPT, UPT, -UR12, 0x100000, URZ ;  /* 0x001000000c0c9890 */ /* 0x000fc8000fffe1ff */
[----:B------:R-:W-:Y:S02]  /*0d60*/  @!UP1 USHF.L.U32 UR13, UR12, 0xb, URZ ;  /* 0x0000000b0c0d9899 */ /* 0x000fe400080006ff */
[----:B------:R-:W-:Y:S02]  /*0d70*/  @!UP1 USHF.L.U32 UR12, UR12, 0x1, URZ ;  /* 0x000000010c0c9899 */ /* 0x000fe400080006ff */
[----:B------:R-:W-:Y:S01]  /*0d80*/  @!UP1 ULEA UR7, UR37, UR7, 0x18 ;  /* 0x0000000725079291 */ /* 0x000fe2000f8ec0ff */
[----:B------:R-:W-:Y:S01]  /*0d90*/  VOTEU.ALL UP1, P1 ;  /* 0x0000000000ff7886 */ /* 0x000fe20000820000 */
[----:B------:R-:W-:Y:S01]  /*0da0*/  UISETP.NE.AND UP4, UPT, UR10, URZ, UPT ;  /* 0x000000ff0a00728c */ /* 0x000fe2000bf85270 */
[----:B------:R-:W2:Y:S09]  /*0db0*/  FENCE.VIEW.ASYNC.S ;  /* 0x00000000000073c6 */ /* 0x000eb20000000000 */
[----:B--2---:R2:W4:Y:S01]  /*0dc0*/  @!UP1 SYNCS.EXCH.64 URZ, [UR7+0x100], UR12 ;  /* 0x0001000c07ff95b2 */ /* 0x0045220008000100 */
[----:B---3--:R-:W-:-:S09]  /*0dd0*/  UISETP.EQ.U32.AND UP1, UPT, UR8, 0x1, UPT ;  /* 0x000000010800788c */ /* 0x008fd2000bf22070 */
[----:B------:R-:W-:Y:S05]  /*0de0*/  BRA.U !UP1, `(.L_x_15) ;  /* 0x0000000109087547 */ /* 0x000fea000b800000 */
[----:B-1--4-:R-:W-:Y:S01]  /*0df0*/  UCGABAR_ARV ;  /* 0x00000000000079c7 */ /* 0x012fe20008000000 */
[----:B------:R-:W-:Y:S05]  /*0e00*/  BRA `(.L_x_16) ;  /* 0x0000000000047947 */ /* 0x000fea0003800000 */
.L_x_15:
[----:B-1--4-:R-:W-:Y:S01]  /*0e10*/  NOP ;  /* 0x0000000000007918 */ /* 0x012fe20000000000 */
.L_x_16:
[----:B------:R-:W1:Y:S01]  /*0e20*/  S2R R20, SR_CTAID.Y ;  /* 0x0000000000147919 */ /* 0x000e620000002600 */
[----:B------:R-:W-:-:S05]  /*0e30*/  CS2R.32 R170, SR_CgaSize ;  /* 0x0000000000aa7805 */ /* 0x000fca0000008a00 */
[----:B------:R-:W-:-:S05]  /*0e40*/  IMAD R170, R170, -0xa0, RZ ;  /* 0xffffff60aaaa7824 */ /* 0x000fca00078e02ff */
[----:B--2---:R-:W-:-:S14]  /*0e50*/  R2UR UR7, R170 ;  /* 0x00000000aa0772ca */ /* 0x004fdc00000e0000 */
[----:B------:R-:W2:Y:S01]  /*0e60*/  LDCU UR7, c[0x0][UR7+0x2b4] ;  /* 0x00005680070777ac */ /* 0x000ea20008000800 */
[----:B------:R-:W-:-:S05]  /*0e70*/  CS2R.32 R0, SR_CgaSize ;  /* 0x0000000000007805 */ /* 0x000fca0000008a00 */
[----:B------:R-:W-:-:S06]  /*0e80*/  IMAD R0, R0, -0xa0, RZ ;  /* 0xffffff6000007824 */ /* 0x000fcc00078e02ff */
[----:B------:R-:W3:Y:S01]  /*0e90*/  LDC R0, c[0x0][R0+0x2a4] ;  /* 0x0000a90000007b82 */ /* 0x000ee20000000800 */
[----:B------:R-:W-:Y:S01]  /*0ea0*/  PRMT R8, RZ, 0x7610, R8 ;  /* 0x00007610ff087816 */ /* 0x000fe20000000008 */
[----:B------:R-:W4:Y:S01]  /*0eb0*/  S2R R11, SR_CTAID.X ;  /* 0x00000000000b7919 */ /* 0x000f220000002500 */
[----:B------:R-:W-:-:S05]  /*0ec0*/  CS2R.32 R170, SR_CgaSize ;  /* 0x0000000000aa7805 */ /* 0x000fca0000008a00 */
[----:B------:R-:W-:-:S05]  /*0ed0*/  IMAD R170, R170, -0xa0, RZ ;  /* 0xffffff60aaaa7824 */ /* 0x000fca00078e02ff */
[----:B------:R-:W-:-:S14]  /*0ee0*/  R2UR UR8, R170 ;  /* 0x00000000aa0872ca */ /* 0x000fdc00000e0000 */
[----:B------:R-:W3:Y:S01]  /*0ef0*/  LDCU UR8, c[0x0][UR8+0x2b0] ;  /* 0x00005600080877ac */ /* 0x000ee20008000800 */
[----:B------:R-:W-:Y:S01]  /*0f00*/  UISETP.NE.AND UP2, UPT, UR10, 0x2, UPT ;  /* 0x000000020a00788c */ /* 0x000fe2000bf45270 */
[----:B------:R-:W2:Y:S01]  /*0f10*/  LDC R9, c[0x0][0xb24] ;  /* 0x0002c900ff097b82 */ /* 0x000ea20000000800 */
[----:B------:R-:W-:-:S05]  /*0f20*/  CS2R.32 R2, SR_CgaSize ;  /* 0x0000000000027805 */ /* 0x000fca0000008a00 */
[----:B------:R-:W-:-:S06]  /*0f30*/  IMAD R2, R2, -0xa0, RZ ;  /* 0xffffff6002027824 */ /* 0x000fcc00078e02ff */
[----:B------:R-:W3:Y:S08]  /*0f40*/  LDC R2, c[0x0][R2+0x2a0] ;  /* 0x0000a80002027b82 */ /* 0x000ef00000000800 */
[----:B------:R-:W3:Y:S01]  /*0f50*/  LDC R72, c[0x0][0xb24] ;  /* 0x0002c900ff487b82 */ /* 0x000ee20000000800 */
[----:B-1----:R-:W-:-:S07]  /*0f60*/  I2FP.F32.U32 R3, R20 ;  /* 0x0000001400037245 */ /* 0x002fce0000201000 */
[----:B------:R-:W1:Y:S01]  /*0f70*/  S2UR UR36, SR_CTAID.Z ;  /* 0x00000000002479c3 */ /* 0x000e620000002700 */
[----:B--2---:R-:W-:Y:S01]  /*0f80*/  ISETP.GE.AND P0, PT, R9, 0x1, PT ;  /* 0x000000010900780c */ /* 0x004fe20003f06270 */
[----:B----4-:R-:W-:Y:S01]  /*0f90*/  IMAD.MOV.U32 R21, RZ, RZ, R11 ;  /* 0x000000ffff157224 */ /* 0x010fe200078e000b */
[----:B------:R-:W-:Y:S01]  /*0fa0*/  I2FP.F32.U32 R4, R11 ;  /* 0x0000000b00047245 */ /* 0x000fe20000201000 */
[----:B------:R-:W-:Y:S01]  /*0fb0*/  FMUL R3, R3, UR7 ;  /* 0x0000000703037c20 */ /* 0x000fe20008400000 */
[----:B------:R-:W2:Y:S03]  /*0fc0*/  LDCU UR7, c[0x0][0xb30] ;  /* 0x00016600ff0777ac */ /* 0x000ea60008000800 */
[----:B---3--:R-:W-:Y:S01]  /*0fd0*/  FMUL R4, R4, UR8 ;  /* 0x0000000804047c20 */ /* 0x008fe20008400000 */
[----:B------:R-:W3:Y:S08]  /*0fe0*/  F2I.U32.TRUNC.NTZ R147, R3 ;  /* 0x0000000300937305 */ /* 0x000ef0000020f000 */
[----:B------:R-:W4:Y:S01]  /*0ff0*/  F2I.U32.TRUNC.NTZ R170, R4 ;  /* 0x0000000400aa7305 */ /* 0x000f22000020f000 */
[----:B--2---:R-:W-:Y:S01]  /*1000*/  UISETP.NE.AND UP3, UPT, UR7, 0x1, UPT ;  /* 0x000000010700788c */ /* 0x004fe2000bf65270 */
[----:B---3--:R-:W-:-:S05]  /*1010*/  IADD3 R147, PT, PT, -R147, RZ, RZ ;  /* 0x000000ff93937210 */ /* 0x008fca0007ffe1ff */
[----:B------:R-:W-:Y:S01]  /*1020*/  IMAD R147, R0, R147, R20 ;  /* 0x0000009300937224 */ /* 0x000fe200078e0214 */
[----:B------:R-:W-:Y:S01]  /*1030*/  PRMT R0, RZ, 0x7610, R0 ;  /* 0x00007610ff007816 */ /* 0x000fe20000000000 */
[----:B----4-:R-:W-:-:S04]  /*1040*/  IMAD.MOV R170, RZ, RZ, -R170 ;  /* 0x000000ffffaa7224 */ /* 0x010fc800078e0aaa */
[----:B------:R-:W-:Y:S01]  /*1050*/  IMAD R170, R2, R170, R11 ;  /* 0x000000aa02aa7224 */ /* 0x000fe200078e020b */
[----:B-1----:R-:W-:Y:S06]  /*1060*/  BRA.U UP4, `(.L_x_17) ;  /* 0x0000000104247547 */ /* 0x002fec000b800000 */
[----:B------:R-:W-:Y:S01]  /*1070*/  ISETP.NE.AND P1, PT, R147, RZ, PT ;  /* 0x000000ff9300720c */ /* 0x000fe20003f25270 */
[----:B------:R-:W-:Y:S01]  /*1080*/  IMAD.MOV.U32 R0, RZ, RZ, 0x3 ;  /* 0x00000003ff007424 */ /* 0x000fe200078e00ff */
[C---:B------:R-:W-:Y:S02]  /*1090*/  LOP3.LUT R3, R170.reuse, 0xfffffffe, RZ, 0xc0, !PT ;  /* 0xfffffffeaa037812 */ /* 0x040fe400078ec0ff */
[----:B------:R-:W-:Y:S02]  /*10a0*/  ISETP.LT.U32.OR P1, PT, R170, 0x2, !P1 ;  /* 0x00000002aa00780c */ /* 0x000fe40004f21470 */
[----:B------:R-:W-:Y:S02]  /*10b0*/  SHF.L.U32 R0, R0, R3, RZ ;  /* 0x0000000300007219 */ /* 0x000fe400000006ff */
[----:B------:R-:W-:Y:S02]  /*10c0*/  SEL R5, RZ, 0x1, !P1 ;  /* 0x00000001ff057807 */ /* 0x000fe40004800000 */
[----:B------:R-:W-:-:S05]  /*10d0*/  SEL R2, RZ, 0x2, !P1 ;  /* 0x00000002ff027807 */ /* 0x000fca0004800000 */
[----:B------:R-:W-:-:S05]  /*10e0*/  IMAD.IADD R2, R5, 0x1, R2 ;  /* 0x0000000105027824 */ /* 0x000fca00078e0202 */
[----:B------:R-:W-:Y:S02]  /*10f0*/  PRMT R8, R2, 0x7610, R8 ;  /* 0x0000761002087816 */ /* 0x000fe40000000008 */
.L_x_17:
[----:B------:R-:W-:Y:S05]  /*1100*/  @!P0 BRA `(.L_x_18) ;  /* 0x0000000000b88947 */ /* 0x000fea0003800000 */
[----:B------:R-:W1:Y:S01]  /*1110*/  LDC.64 R4, c[0x0][0xb18] ;  /* 0x0002c600ff047b82 */ /* 0x000e620000000a00 */
[----:B------:R-:W-:-:S07]  /*1120*/  ISETP.NE.AND P0, PT, R9, 0x1, PT ;  /* 0x000000010900780c */ /* 0x000fce0003f05270 */
[----:B------:R-:W2:Y:S08]  /*1130*/  LDC R14, c[0x0][0xb0c] ;  /* 0x0002c300ff0e7b82 */ /* 0x000eb00000000800 */
[----:B------:R-:W3:Y:S08]  /*1140*/  LDC R13, c[0x0][0x370] ;  /* 0x0000dc00ff0d7b82 */ /* 0x000ef00000000800 */
[----:B------:R-:W4:Y:S01]  /*1150*/  LDC R16, c[0x0][0x374] ;  /* 0x0000dd00ff107b82 */ /* 0x000f220000000800 */
[----:B-1----:R-:W-:-:S07]  /*1160*/  ISETP.NE.AND P1, PT, R4, 0x1, PT ;  /* 0x000000010400780c */ /* 0x002fce0003f25270 */
[----:B------:R-:W3:Y:S01]  /*1170*/  LDC.64 R6, c[0x0][0xb10] ;  /* 0x0002c400ff067b82 */ /* 0x000ee20000000a00 */
[----:B--2---:R-:W-:-:S07]  /*1180*/  ISETP.NE.AND P2, PT, R14, 0x1, PT ;  /* 0x000000010e00780c */ /* 0x004fce0003f45270 */
[----:B------:R-:W1:Y:S08]  /*1190*/  LDC R12, c[0x0][0xb20] ;  /* 0x0002c800ff0c7b82 */ /* 0x000e700000000800 */
[----:B------:R-:W2:Y:S01]  /*11a0*/  LDC.64 R2, c[0x0][0xb28] ;  /* 0x0002ca00ff027b82 */ /* 0x000ea20000000a00 */
[----:B----4-:R-:W-:-:S04]  /*11b0*/  IMAD.HI.U32 R15, R16, R5, RZ ;  /* 0x00000005100f7227 */ /* 0x010fc800078e00ff */
[----:B------:R-:W-:-:S04]  /*11c0*/  IMAD.HI.U32 R5, R20, R5, RZ ;  /* 0x0000000514057227 */ /* 0x000fc800078e00ff */
[----:B---3--:R-:W-:-:S04]  /*11d0*/  IMAD.HI.U32 R18, R13, R6, RZ ;  /* 0x000000060d127227 */ /* 0x008fc800078e00ff */
[C---:B------:R-:W-:Y:S01]  /*11e0*/  IMAD.HI.U32 R22, R11.reuse, R6, RZ ;  /* 0x000000060b167227 */ /* 0x040fe200078e00ff */
[-C--:B------:R-:W-:Y:S02]  /*11f0*/  @P2 SHF.R.U32.HI R13, RZ, R7.reuse, R18 ;  /* 0x00000007ff0d2219 */ /* 0x080fe40000011612 */
[-C--:B-1----:R-:W-:Y:S02]  /*1200*/  @P1 SHF.R.U32.HI R16, RZ, R12.reuse, R15 ;  /* 0x0000000cff101219 */ /* 0x082fe4000001160f */
[----:B------:R-:W-:Y:S02]  /*1210*/  SHF.R.U32.HI R5, RZ, R12, R5 ;  /* 0x0000000cff057219 */ /* 0x000fe40000011605 */
[----:B------:R-:W-:Y:S02]  /*1220*/  SHF.R.U32.HI R22, RZ, R7, R22 ;  /* 0x00000007ff167219 */ /* 0x000fe40000011616 */
[----:B------:R-:W-:Y:S01]  /*1230*/  SEL R5, R20, R5, !P1 ;  /* 0x0000000514057207 */ /* 0x000fe20004800000 */
[----:B--2---:R-:W-:Y:S01]  /*1240*/  IMAD.HI.U32 R18, R16, R2, RZ ;  /* 0x0000000210127227 */ /* 0x004fe200078e00ff */
[----:B------:R-:W-:-:S02]  /*1250*/  SEL R21, R11, R22, !P2 ;  /* 0x000000160b157207 */ /* 0x000fc40005000000 */
[----:B------:R-:W-:Y:S01]  /*1260*/  IADD3 R7, PT, PT, -R5, RZ, RZ ;  /* 0x000000ff05077210 */ /* 0x000fe20007ffe1ff */
[----:B------:R-:W-:Y:S01]  /*1270*/  IMAD.HI.U32 R6, R13, R2, RZ ;  /* 0x000000020d067227 */ /* 0x000fe200078e00ff */
[----:B------:R-:W-:-:S03]  /*1280*/  @P0 SHF.R.U32.HI R16, RZ, R3, R18 ;  /* 0x00000003ff100219 */ /* 0x000fc60000011612 */
[----:B------:R-:W-:Y:S01]  /*1290*/  IMAD R7, R4, R7, R20 ;  /* 0x0000000704077224 */ /* 0x000fe200078e0214 */
[----:B------:R-:W-:Y:S01]  /*12a0*/  @P0 SHF.R.U32.HI R13, RZ, R3, R6 ;  /* 0x00000003ff0d0219 */ /* 0x000fe20000011606 */
[----:B------:R-:W-:-:S04]  /*12b0*/  IMAD R16, R16, R9, RZ ;  /* 0x0000000910107224 */ /* 0x000fc800078e02ff */
[----:B------:R-:W-:Y:S01]  /*12c0*/  IMAD R6, R13, R9, RZ ;  /* 0x000000090d067224 */ /* 0x000fe200078e02ff */
[----:B------:R-:W-:-:S04]  /*12d0*/  ISETP.GE.AND P1, PT, R5, R16, PT ;  /* 0x000000100500720c */ /* 0x000fc80003f26270 */
[----:B------:R-:W-:Y:S01]  /*12e0*/  ISETP.GE.OR P1, PT, R21, R6, P1 ;  /* 0x000000061500720c */ /* 0x000fe20000f26670 */
[----:B------:R-:W-:-:S05]  /*12f0*/  IMAD.HI.U32 R6, R5, R2, RZ ;  /* 0x0000000205067227 */ /* 0x000fca00078e00ff */
[----:B------:R-:W-:-:S04]  /*1300*/  SHF.R.U32.HI R6, RZ, R3, R6 ;  /* 0x00000003ff067219 */ /* 0x000fc80000011606 */
[----:B------:R-:W-:-:S03]  /*1310*/  SEL R6, R5, R6, !P0 ;  /* 0x0000000605067207 */ /* 0x000fc60004000000 */
[----:B------:R-:W-:Y:S01]  /*1320*/  @!P1 IMAD.HI.U32 R12, R21, R2, RZ ;  /* 0x00000002150c9227 */ /* 0x000fe200078e00ff */
[----:B------:R-:W-:-:S04]  /*1330*/  IADD3 R2, PT, PT, -R6, RZ, RZ ;  /* 0x000000ff06027210 */ /* 0x000fc80007ffe1ff */
[----:B------:R-:W-:Y:S01]  /*1340*/  @!P1 SHF.R.U32.HI R12, RZ, R3, R12 ;  /* 0x00000003ff0c9219 */ /* 0x000fe2000001160c */
[----:B------:R-:W-:-:S03]  /*1350*/  IMAD R2, R9, R2, R5 ;  /* 0x0000000209027224 */ /* 0x000fc600078e0205 */
[----:B------:R-:W-:-:S05]  /*1360*/  @!P1 SEL R3, R21, R12, !P0 ;  /* 0x0000000c15039207 */ /* 0x000fca0004000000 */
[--C-:B------:R-:W-:Y:S02]  /*1370*/  @!P1 IMAD.IADD R6, R6, 0x1, -R3.reuse ;  /* 0x0000000106069824 */ /* 0x100fe400078e0a03 */
[----:B------:R-:W-:Y:S01]  /*1380*/  @!P1 IMAD R3, R2, R13, R3 ;  /* 0x0000000d02039224 */ /* 0x000fe200078e0203 */
[----:B------:R-:W-:Y:S01]  /*1390*/  IADD3 R2, PT, PT, -R21, RZ, RZ ;  /* 0x000000ff15027210 */ /* 0x000fe20007ffe1ff */
[----:B------:R-:W-:Y:S02]  /*13a0*/  @!P1 IMAD R5, R6, R9, R21 ;  /* 0x0000000906059224 */ /* 0x000fe400078e0215 */
[----:B------:R-:W-:Y:S02]  /*13b0*/  @!P1 IMAD.MOV.U32 R21, RZ, RZ, R3 ;  /* 0x000000ffff159224 */ /* 0x000fe400078e0003 */
[----:B------:R-:W-:Y:S02]  /*13c0*/  IMAD R2, R14, R2, R11 ;  /* 0x000000020e027224 */ /* 0x000fe400078e020b */
[----:B------:R-:W-:-:S02]  /*13d0*/  IMAD R20, R5, R4, R7 ;  /* 0x0000000405147224 */ /* 0x000fc400078e0207 */
[----:B------:R-:W-:Y:S02]  /*13e0*/  IMAD R21, R21, R14, R2 ;  /* 0x0000000e15157224 */ /* 0x000fe400078e0202 */
.L_x_18:
[----:B------:R-:W-:Y:S05]  /*13f0*/  BRA.U UP3, `(.L_x_19) ;  /* 0x0000000103407547 */ /* 0x000fea000b800000 */
[----:B------:R-:W1:Y:S08]  /*1400*/  LDC.64 R4, c[0x0][0xb10] ;  /* 0x0002c400ff047b82 */ /* 0x000e700000000a00 */
[----:B------:R-:W2:Y:S08]  /*1410*/  LDC.64 R2, c[0x0][0xb18] ;  /* 0x0002c600ff027b82 */ /* 0x000eb00000000a00 */
[----:B------:R-:W3:Y:S08]  /*1420*/  LDC R6, c[0x0][0xb20] ;  /* 0x0002c800ff067b82 */ /* 0x000ef00000000800 */
[----:B------:R-:W4:Y:S01]  /*1430*/  LDC R12, c[0x0][0xb0c] ;  /* 0x0002c300ff0c7b82 */ /* 0x000f220000000800 */
[----:B-1----:R-:W-:-:S05]  /*1440*/  IMAD.HI.U32 R4, R21, R4, RZ ;  /* 0x0000000415047227 */ /* 0x002fca00078e00ff */
[----:B------:R-:W-:Y:S01]  /*1450*/  SHF.R.U32.HI R4, RZ, R5, R4 ;  /* 0x00000005ff047219 */ /* 0x000fe20000011604 */
[----:B--2---:R-:W-:Y:S01]  /*1460*/  IMAD.HI.U32 R3, R20, R3, RZ ;  /* 0x0000000314037227 */ /* 0x004fe200078e00ff */
[----:B------:R-:W-:-:S04]  /*1470*/  ISETP.NE.AND P0, PT, R2, 0x1, PT ;  /* 0x000000010200780c */ /* 0x000fc80003f05270 */
[----:B---3--:R-:W-:-:S04]  /*1480*/  SHF.R.U32.HI R3, RZ, R6, R3 ;  /* 0x00000006ff037219 */ /* 0x008fc80000011603 */
[----:B------:R-:W-:Y:S02]  /*1490*/  SEL R3, R20, R3, !P0 ;  /* 0x0000000314037207 */ /* 0x000fe40004000000 */
[----:B----4-:R-:W-:-:S04]  /*14a0*/  ISETP.NE.AND P1, PT, R12, 0x1, PT ;  /* 0x000000010c00780c */ /* 0x010fc80003f25270 */
[----:B------:R-:W-:-:S05]  /*14b0*/  SEL R6, R21, R4, !P1 ;  /* 0x0000000415067207 */ /* 0x000fca0004800000 */
[----:B------:R-:W-:Y:S02]  /*14c0*/  IMAD.IADD R4, R3, 0x1, -R6 ;  /* 0x0000000103047824 */ /* 0x000fe400078e0a06 */
[----:B------:R-:W-:Y:S02]  /*14d0*/  IMAD.IADD R3, R6, 0x1, -R3 ;  /* 0x0000000106037824 */ /* 0x000fe400078e0a03 */
[----:B------:R-:W-:Y:S02]  /*14e0*/  IMAD R21, R4, R12, R21 ;  /* 0x0000000c04157224 */ /* 0x000fe400078e0215 */
[----:B------:R-:W-:Y:S02]  /*14f0*/  IMAD R20, R3, R2, R20 ;  /* 0x0000000203147224 */ /* 0x000fe400078e0214 */
.L_x_19:
[----:B------:R-:W-:Y:S05]  /*1500*/  BRA.U !UP1, `(.L_x_20) ;  /* 0x00000001090c7547 */ /* 0x000fea000b800000 */
[----:B------:R-:W-:Y:S01]  /*1510*/  UCGABAR_WAIT ;  /* 0x0000000000007dc7 */ /* 0x000fe20008000000 */
[----:B------:R-:W-:Y:S01]  /*1520*/  CCTL.IVALL ;  /* 0x00000000ff00798f */ /* 0x000fe20002000000 */
[----:B------:R-:W-:Y:S05]  /*1530*/  BRA `(.L_x_21) ;  /* 0x0000000000047947 */ /* 0x000fea0003800000 */
.L_x_20:
[----:B------:R-:W-:Y:S06]  /*1540*/  BAR.SYNC.DEFER_BLOCKING 0x0 ;  /* 0x0000000000007b1d */ /* 0x000fec0000010000 */
.L_x_21:
[----:B------:R-:W-:Y:S05]  /*1550*/  BRA.U UP2, `(.L_x_22) ;  /* 0x0000001102c87547 */ /* 0x000fea000b800000 */
[----:B------:R-:W1:Y:S01]  /*1560*/  LDCU UR4, c[0x0][0x38c] ;  /* 0x00007180ff0477ac */ /* 0x000e620008000800 */
[----:B------:R-:W2:Y:S01]  /*1570*/  LDC R9, c[0x0][0x370] ;  /* 0x0000dc00ff097b82 */ /* 0x000ea20000000800 */
[----:B------:R-:W-:Y:S01]  /*1580*/  IMAD.SHL.U32 R16, R11, 0x80, RZ ;  /* 0x000000800b107824 */ /* 0x000fe200078e00ff */
[----:B------:R-:W-:Y:S01]  /*1590*/  PLOP3.LUT P1, PT, PT, PT, UP5, 0x80, 0x8 ;  /* 0x000000000008781c */ /* 0x000fe20003f2f058 */
[----:B------:R-:W-:Y:S01]  /*15a0*/  UISETP.NE.AND UP1, UPT, UR10, URZ, UPT ;  /* 0x000000ff0a00728c */ /* 0x000fe2000bf25270 */
[----:B------:R-:W-:Y:S01]  /*15b0*/  ISETP.NE.AND P4, PT, R10, RZ, P5 ;  /* 0x000000ff0a00720c */ /* 0x000fe20002f85270 */
[----:B------:R-:W-:Y:S01]  /*15c0*/  IMAD.MOV.U32 R15, RZ, RZ, 0x1 ;  /* 0x00000001ff0f7424 */ /* 0x000fe200078e00ff */
[----:B------:R-:W-:Y:S01]  /*15d0*/  PLOP3.LUT P1, PT, P1, PT, PT, 0x8, 0x80 ;  /* 0x000000000080781c */ /* 0x000fe20000f2e170 */
[----:B------:R-:W-:Y:S01]  /*15e0*/  IMAD.MOV.U32 R14, RZ, RZ, RZ ;  /* 0x000000ffff0e7224 */ /* 0x000fe200078e00ff */
[----:B------:R-:W3:Y:S01]  /*15f0*/  LDC R0, c[0x0][0x374] ;  /* 0x0000dd00ff007b82 */ /* 0x000ee20000000800 */
[----:B------:R-:W-:Y:S01]  /*1600*/  CS2R R12, SRZ ;  /* 0x00000000000c7805 */ /* 0x000fe2000001ff00 */
[----:B------:R-:W-:Y:S01]  /*1610*/  IMAD.MOV.U32 R10, RZ, RZ, 0x1 ;  /* 0x00000001ff0a7424 */ /* 0x000fe200078e00ff */
[----:B------:R-:W-:Y:S01]  /*1620*/  LOP3.LUT R16, R16, 0x80, RZ, 0xc0, !PT ;  /* 0x0000008010107812 */ /* 0x000fe200078ec0ff */
[----:B------:R-:W4:Y:S01]  /*1630*/  LDCU.64 UR14, c[0x0][0x348] ;  /* 0x00006900ff0e77ac */ /* 0x000f220008000a00 */
[----:B------:R-:W-:-:S02]  /*1640*/  USEL UR22, UR6, 0x2, UP1 ;  /* 0x0000000206167887 */ /* 0x000fc40008800000 */
[----:B-1----:R-:W-:Y:S01]  /*1650*/  UIADD3 UR5, UPT, UPT, UR4, 0x3f, URZ ;  /* 0x0000003f04057890 */ /* 0x002fe2000fffe0ff */
[----:B------:R-:W-:-:S03]  /*1660*/  UMOV UR23, URZ ;  /* 0x000000ff00177c82 */ /* 0x000fc60008000000 */
[----:B------:R-:W-:-:S04]  /*1670*/  USHF.R.S32.HI UR7, URZ, 0x1f, UR5 ;  /* 0x0000001fff077899 */ /* 0x000fc80008011405 */
[----:B------:R-:W-:Y:S02]  /*1680*/  ULEA.HI UR7, UR7, UR5, URZ, 0x6 ;  /* 0x0000000507077291 */ /* 0x000fe4000f8f30ff */
[----:B------:R-:W-:Y:S02]  /*1690*/  UIADD3 UR5, UPT, UPT, UR4, -0x1, URZ ;  /* 0xffffffff04057890 */ /* 0x000fe4000fffe0ff */
[----:B------:R-:W-:Y:S02]  /*16a0*/  USHF.R.S32.HI UR7, URZ, 0x6, UR7 ;  /* 0x00000006ff077899 */ /* 0x000fe40008011407 */
[----:B------:R-:W-:Y:S02]  /*16b0*/  UISETP.GE.U32.AND UP2, UPT, UR5, -0x7f, UPT ;  /* 0xffffff810500788c */ /* 0x000fe4000bf46070 */
[----:B------:R-:W-:Y:S02]  /*16c0*/  UISETP.LT.U32.AND UP0, UPT, UR7, 0x5, UPT ;  /* 0x000000050700788c */ /* 0x000fe4000bf01070 */
[----:B------:R-:W-:-:S02]  /*16d0*/  UIADD3 UR4, UPT, UPT, UR4, 0x7e, URZ ;  /* 0x0000007e04047890 */ /* 0x000fc4000fffe0ff */
[----:B------:R-:W-:-:S04]  /*16e0*/  USEL UR5, UR7, 0x5, UP0 ;  /* 0x0000000507057887 */ /* 0x000fc80008000000 */
[----:B------:R-:W-:Y:S02]  /*16f0*/  UIADD3 UR21, UPT, UPT, UR5, -0x1, URZ ;  /* 0xffffffff05157890 */ /* 0x000fe4000fffe0ff */
[----:B------:R-:W-:Y:S02]  /*1700*/  @UP2 UIADD3 UR21, UPT, UPT, UR5, URZ, URZ ;  /* 0x000000ff05152290 */ /* 0x000fe4000fffe0ff */
[----:B------:R-:W-:Y:S02]  /*1710*/  UIADD3 UR24, UPT, UPT, UR7, -UR5, URZ ;  /* 0x8000000507187290 */ /* 0x000fe4000fffe0ff */
[----:B------:R-:W-:Y:S02]  /*1720*/  UIADD3 UR13, UPT, UPT, UR21, 0x1, URZ ;  /* 0x00000001150d7890 */ /* 0x000fe4000fffe0ff */
[----:B--2-4-:R-:W-:-:S12]  /*1730*/  UIADD3 UR21, UPT, UPT, -UR21, URZ, URZ ;  /* 0x000000ff15157290 */ /* 0x014fd8000fffe1ff */
.L_x_42:
[----:B------:R-:W-:Y:S01]  /*1740*/  UISETP.NE.AND UP0, UPT, UR37, URZ, UPT ;  /* 0x000000ff2500728c */ /* 0x000fe2000bf05270 */
[----:B------:R-:W1:Y:S08]  /*1750*/  S2UR UR37, SR_CgaCtaId ;  /* 0x00000000002579c3 */ /* 0x000e700000008800 */
[----:B------:R-:W-:Y:S05]  /*1760*/  BRA.U UP0, `(.L_x_23) ;  /* 0x0000000100347547 */ /* 0x000fea000b800000 */
[----:B------:R-:W2:Y:S01]  /*1770*/  S2R R2, SR_CgaCtaId ;  /* 0x0000000000027919 */ /* 0x000ea20000008800 */
[----:B------:R-:W-:-:S04]  /*1780*/  MOV R3, 0x400 ;  /* 0x0000040000037802 */ /* 0x000fc80000000f00 */
[----:B--2---:R-:W-:Y:S02]  /*1790*/  LEA R3, R2, R3, 0x18 ;  /* 0x0000000302037211 */ /* 0x004fe400078ec0ff */
[----:B------:R-:W-:-:S03]  /*17a0*/  SHF.L.U32 R2, R10, 0x1f, RZ ;  /* 0x0000001f0a027819 */ /* 0x000fc600000006ff */
[----:B------:R-:W-:-:S04]  /*17b0*/  IMAD R3, R12, 0x8, R3 ;  /* 0x000000080c037824 */ /* 0x000fc800078e0203 */
[----:B------:R-:W2:Y:S02]  /*17c0*/  SYNCS.PHASECHK.TRANS64.TRYWAIT P0, [R3+URZ+0xf0], R2 ;  /* 0x0000f002030075a7 */ /* 0x000ea400080011ff */
[----:B--2---:R-:W-:Y:S05]  /*17d0*/  @!P0 BRA `(.L_x_24) ;  /* 0x0000009c00cc8947 */ /* 0x004fea0003800000 */
.L_x_145:
[----:B------:R-:W-:Y:S01]  /*17e0*/  VIADD R12, R12, 0x1 ;  /* 0x000000010c0c7836 */ /* 0x000fe20000000000 */
[----:B------:R2:W-:Y:S04]  /*17f0*/  SYNCS.ARRIVE.TRANS64.A1T0 RZ, [R3+URZ+0xe0], RZ ;  /* 0x0000e0ff03ff79a7 */ /* 0x0005e800081000ff */
[----:B------:R-:W-:-:S04]  /*1800*/  ISETP.NE.AND P0, PT, R12, 0x2, PT ;  /* 0x000000020c00780c */ /* 0x000fc80003f05270 */
[----:B------:R-:W-:Y:S02]  /*1810*/  SEL R12, R12, RZ, P0 ;  /* 0x000000ff0c0c7207 */ /* 0x000fe40000000000 */
[----:B--2---:R-:W-:-:S04]  /*1820*/  SEL R3, RZ, 0x1, P0 ;  /* 0x00000001ff037807 */ /* 0x004fc80000000000 */
[----:B------:R-:W-:-:S07]  /*1830*/  LOP3.LUT R10, R10, R3, RZ, 0x3c, !PT ;  /* 0x000000030a0a7212 */ /* 0x000fce00078e3cff */
.L_x_23:
[----:B------:R-:W-:Y:S01]  /*1840*/  UMOV UR6, 0x400 ;  /* 0x0000040000067882 */ /* 0x000fe20000000000 */
[----:B------:R-:W-:Y:S01]  /*1850*/  LEA.HI R3, R21, R21, RZ, 0x1 ;  /* 0x0000001515037211 */ /* 0x000fe200078f08ff */
[----:B-1----:R-:W-:Y:S01]  /*1860*/  ULEA UR6, UR37, UR6, 0x18 ;  /* 0x0000000625067291 */ /* 0x002fe2000f8ec0ff */
[----:B------:R-:W-:Y:S01]  /*1870*/  SHF.L.U32 R2, R15, 0x1f, RZ ;  /* 0x0000001f0f027819 */ /* 0x000fe200000006ff */
[----:B------:R-:W-:Y:S01]  /*1880*/  UISETP.GE.U32.AND UP0, UPT, UR4, 0x7f, UPT ;  /* 0x0000007f0400788c */ /* 0x000fe2000bf06070 */
[C---:B------:R-:W-:Y:S01]  /*1890*/  R2UR UR9, R16.reuse ;  /* 0x00000000100972ca */ /* 0x040fe200000e0000 */
[----:B------:R-:W-:Y:S01]  /*18a0*/  ULEA UR8, UR23, UR6, 0x3 ;  /* 0x0000000617087291 */ /* 0x000fe2000f8e18ff */
[----:B------:R-:W-:Y:S01]  /*18b0*/  IMAD.SHL.U32 R3, R3, 0x80, RZ ;  /* 0x0000008003037824 */ /* 0x000fe200078e00ff */
[----:B------:R-:W-:Y:S01]  /*18c0*/  R2UR UR11, R16 ;  /* 0x00000000100b72ca */ /* 0x000fe200000e0000 */
[----:B------:R-:W-:-:S03]  /*18d0*/  UMOV UR25, URZ ;  /* 0x000000ff00197c82 */ /* 0x000fc60008000000 */
[----:B------:R-:W-:-:S03]  /*18e0*/  R2UR UR35, R3 ;  /* 0x00000000032372ca */ /* 0x000fc600000e0000 */
[----:B------:R1:W2:Y:S01]  /*18f0*/  SYNCS.PHASECHK.TRANS64.TRYWAIT P0, [UR8+0x28], R2 ;  /* 0x00002802ff0075a7 */ /* 0x0002a20008001108 */
[----:B------:R-:W-:-:S09]  /*1900*/  R2UR UR8, R20 ;  /* 0x00000000140872ca */ /* 0x000fd200000e0000 */
[----:B------:R-:W-:-:S04]  /*1910*/  ULOP3.LUT UR35, UR9, 0xffffff00, UR35, 0xf8, !UPT ;  /* 0xffffff0009237892 */ /* 0x000fc8000f8ef823 */
[----:B------:R-:W-:Y:S01]  /*1920*/  ULEA UR11, UR8, UR11, 0x8 ;  /* 0x0000000b080b7291 */ /* 0x000fe2000f8e40ff */
[----:B------:R-:W-:Y:S11]  /*1930*/  BRA.U !UP0, `(.L_x_25) ;  /* 0x0000000108bc7547 */ /* 0x000ff6000b800000 */
[----:B------:R-:W-:Y:S01]  /*1940*/  UMOV UR16, UR21 ;  /* 0x0000001500107c82 */ /* 0x000fe20008000000 */
[----:B------:R-:W-:Y:S01]  /*1950*/  UMOV UR17, UR23 ;  /* 0x0000001700117c82 */ /* 0x000fe20008000000 */
[----:B------:R-:W-:-:S05]  /*1960*/  UMOV UR34, URZ ;  /* 0x000000ff00227c82 */ /* 0x000fca0008000000 */
.L_x_31:
[----:B------:R-:W-:Y:S01]  /*1970*/  ULEA UR33, UR17, UR6, 0x3 ;  /* 0x0000000611217291 */ /* 0x000fe2000f8e18ff */
[----:B------:R-:W-:Y:S01]  /*1980*/  @P5 MOV R3, 0x8000 ;  /* 0x0000800000035802 */ /* 0x000fe20000000f00 */
[----:B-12-4-:R-:W-:Y:S10]  /*1990*/  @P0 BRA `(.L_x_26) ;  /* 0x00000000000c0947 */ /* 0x016ff40003800000 */
[----:B------:R-:W-:-:S04]  /*19a0*/  SHF.L.U32 R5, R15, 0x1f, RZ ;  /* 0x0000001f0f057819 */ /* 0x000fc800000006ff */
[----:B------:R-:W2:Y:S02]  /*19b0*/  SYNCS.PHASECHK.TRANS64.TRYWAIT P0, [UR33+0x28], R5 ;  /* 0x00002805ff0075a7 */ /* 0x000ea40008001121 */
[----:B--2---:R-:W-:Y:S05]  /*19c0*/  @!P0 BRA `(.L_x_27) ;  /* 0x0000009c00648947 */ /* 0x004fea0003800000 */
.L_x_26:
[----:B------:R2:W-:Y:S01]  /*19d0*/  @P5 SYNCS.ARRIVE.TRANS64 RZ, [UR33], R3 ;  /* 0x00000003ffff59a7 */ /* 0x0005e20008000021 */
[----:B------:R-:W-:Y:S02]  /*19e0*/  ULOP3.LUT UR8, UR22, 0x2, URZ, 0xfc, !UPT ;  /* 0x0000000216087892 */ /* 0x000fe4000f8efcff */
[----:B------:R-:W-:Y:S02]  /*19f0*/  UIADD3 UR16, UPT, UPT, UR16, 0x1, URZ ;  /* 0x0000000110107890 */ /* 0x000fe4000fffe0ff */
[----:B------:R-:W-:Y:S02]  /*1a00*/  UISETP.NE.AND UP0, UPT, UR8, 0x2, UPT ;  /* 0x000000020800788c */ /* 0x000fe4000bf05270 */
[----:B------:R-:W-:-:S07]  /*1a10*/  UISETP.NE.AND UP2, UPT, UR16, 0x1, UPT ;  /* 0x000000011000788c */ /* 0x000fce000bf45270 */
[----:B------:R-:W-:Y:S05]  /*1a20*/  BRA.U UP0, `(.L_x_28) ;  /* 0x0000000100047547 */ /* 0x000fea000b800000 */
[----:B------:R-:W-:Y:S05]  /*1a30*/  BPT.TRAP 0x1 ;  /* 0x000000040000795c */ /* 0x000fea0000300000 */
.L_x_28:
[----:B------:R-:W-:Y:S04]  /*1a40*/  BSSY.RECONVERGENT B0, `(.L_x_29) ;  /* 0x0000003000007945 */ /* 0x000fe80003800200 */
[----:B------:R-:W-:Y:S05]  /*1a50*/  @!P4 BRA `(.L_x_30) ;  /* 0x000000000004c947 */ /* 0x000fea0003800000 */
[----:B------:R-:W-:Y:S05]  /*1a60*/  BPT.TRAP 0x1 ;  /* 0x000000040000795c */ /* 0x000fea0000300000 */
.L_x_30:
[----:B------:R-:W-:Y:S05]  /*1a70*/  BSYNC.RECONVERGENT B0 ;  /* 0x0000000000007941 */ /* 0x000fea0003800200 */
.L_x_29:
[----:B------:R-:W-:Y:S02]  /*1a80*/  UIADD3 UR23, UPT, UPT, UR17, 0x1, URZ ;  /* 0x0000000111177890 */ /* 0x000fe4000fffe0ff */
[----:B------:R-:W-:Y:S02]  /*1a90*/  UIADD3 UR28, UP1, UPT, UR14, 0x80, URZ ;  /* 0x000000800e1c7890 */ /* 0x000fe4000ff3e0ff */
[----:B------:R-:W-:Y:S02]  /*1aa0*/  UISETP.NE.AND UP0, UPT, UR23, 0x5, UPT ;  /* 0x000000051700788c */ /* 0x000fe4000bf05270 */
[----:B------:R-:W-:Y:S02]  /*1ab0*/  ULOP3.LUT UR33, UR33, 0xfefffff8, URZ, 0xc0, !UPT ;  /* 0xfefffff821217892 */ /* 0x000fe4000f8ec0ff */
[----:B------:R-:W-:Y:S02]  /*1ac0*/  USEL UR9, URZ, 0x1, UP0 ;  /* 0x00000001ff097887 */ /* 0x000fe40008000000 */
[----:B------:R-:W-:-:S02]  /*1ad0*/  USEL UR23, UR23, URZ, UP0 ;  /* 0x000000ff17177287 */ /* 0x000fc40008000000 */
[----:B------:R-:W-:Y:S02]  /*1ae0*/  UIADD3 UR26, UP0, UPT, UR14, 0x180, URZ ;  /* 0x000001800e1a7890 */ /* 0x000fe4000ff1e0ff */
[----:B------:R-:W-:Y:S01]  /*1af0*/  ULEA UR8, UR23, UR6, 0x3 ;  /* 0x0000000617087291 */ /* 0x000fe2000f8e18ff */
[----:B------:R-:W-:Y:S01]  /*1b00*/  LOP3.LUT R15, R15, UR9, RZ, 0x3c, !PT ;  /* 0x000000090f0f7c12 */ /* 0x000fe2000f8e3cff */
[----:B------:R-:W-:Y:S02]  /*1b10*/  UIADD3.X UR29, UPT, UPT, URZ, UR15, URZ, UP1, !UPT ;  /* 0x0000000fff1d7290 */ /* 0x000fe40008ffe4ff */
[----:B------:R-:W-:Y:S01]  /*1b20*/  UIADD3.X UR27, UPT, UPT, URZ, UR15, URZ, UP0, !UPT ;  /* 0x0000000fff1b7290 */ /* 0x000fe200087fe4ff */
[----:B-1----:R-:W-:Y:S01]  /*1b30*/  SHF.L.U32 R2, R15, 0x1f, RZ ;  /* 0x0000001f0f027819 */ /* 0x002fe200000006ff */
[----:B------:R-:W-:Y:S01]  /*1b40*/  UMOV UR18, 0x0 ;  /* 0x0000000000127882 */ /* 0x000fe20000000000 */
[----:B------:R-:W-:Y:S01]  /*1b50*/  UMOV UR19, 0x10000000 ;  /* 0x1000000000137882 */ /* 0x000fe20000000000 */
[----:B------:R-:W-:Y:S01]  /*1b60*/  UMOV UR10, UR34 ;  /* 0x00000022000a7c82 */ /* 0x000fe20008000000 */
[----:B------:R4:W1:Y:S01]  /*1b70*/  SYNCS.PHASECHK.TRANS64.TRYWAIT P0, [UR8+0x28], R2 ;  /* 0x00002802ff0075a7 */ /* 0x0008620008001108 */
[----:B------:R-:W-:Y:S01]  /*1b80*/  ULEA UR8, UR17, UR6, 0xd ;  /* 0x0000000611087291 */ /* 0x000fe2000f8e68ff */
[----:B------:R-:W-:Y:S01]  /*1b90*/  UMOV UR12, UR36 ;  /* 0x00000024000c7c82 */ /* 0x000fe20008000000 */
[----:B------:R-:W-:-:S02]  /*1ba0*/  UMOV UR9, UR33 ;  /* 0x0000002100097c82 */ /* 0x000fc40008000000 */
[----:B------:R-:W-:Y:S02]  /*1bb0*/  UIADD3 UR32, UPT, UPT, UR8, 0xc400, URZ ;  /* 0x0000c40008207890 */ /* 0x000fe4000fffe0ff */
[----:B------:R-:W-:Y:S01]  /*1bc0*/  UIADD3 UR8, UPT, UPT, UR8, 0x16400, URZ ;  /* 0x0001640008087890 */ /* 0x000fe2000fffe0ff */
[----:B------:R-:W-:Y:S01]  /*1bd0*/  UMOV UR25, UR13 ;  /* 0x0000000d00197c82 */ /* 0x000fe20008000000 */
[----:B------:R-:W-:-:S05]  /*1be0*/  UMOV UR17, UR23 ;  /* 0x0000001700117c82 */ /* 0x000fca0008000000 */
[----:B------:R2:W-:Y:S02]  /*1bf0*/  UTMALDG.3D.2CTA [UR32], [UR28], desc[UR18] ;  /* 0x000012201c0075b4 */ /* 0x0005e40008211000 */
[----:B------:R4:W-:Y:S01]  /*1c00*/  UTMALDG.3D.2CTA [UR8], [UR26], desc[UR18] ;  /* 0x000012081a0075b4 */ /* 0x0009e20008211000 */
[----:B--2---:R-:W-:Y:S01]  /*1c10*/  UIADD3 UR34, UPT, UPT, UR34, 0x40, URZ ;  /* 0x0000004022227890 */ /* 0x004fe2000fffe0ff */
[----:B------:R-:W-:Y:S11]  /*1c20*/  BRA.U UP2, `(.L_x_31) ;  /* 0xfffffffd02507547 */ /* 0x000ff6000b83ffff */
.L_x_25:
[----:B----4-:R-:W-:Y:S01]  /*1c30*/  ULEA UR8, UR23, UR6, 0x3 ;  /* 0x0000000617087291 */ /* 0x010fe2000f8e18ff */
[----:B-1----:R-:W-:Y:S01]  /*1c40*/  SHF.L.U32 R2, R15, 0x1f, RZ ;  /* 0x0000001f0f027819 */ /* 0x002fe200000006ff */
[----:B------:R-:W-:Y:S01]  /*1c50*/  @!P1 SYNCS.ARRIVE.TRANS64.A1T0 RZ, [UR6+0x98], RZ ;  /* 0x000098ffffff99a7 */ /* 0x000fe20008100006 */
[----:B------:R-:W-:-:S06]  /*1c60*/  UISETP.GT.AND UP0, UPT, UR7, UR5, UPT ;  /* 0x000000050700728c */ /* 0x000fcc000bf04270 */
[----:B--2---:R1:W2:Y:S03]  /*1c70*/  SYNCS.PHASECHK.TRANS64.TRYWAIT P0, [UR8+0x28], R2 ;  /* 0x00002802ff0075a7 */ /* 0x0042a60008001108 */
[----:B------:R-:W-:Y:S05]  /*1c80*/  BRA.U !UP0, `(.L_x_32) ;  /* 0x0000000108bc7547 */ /* 0x000fea000b800000 */
[----:B------:R-:W-:Y:S01]  /*1c90*/  UIADD3 UR26, UPT, UPT, UR24, UR25, URZ ;  /* 0x00000019181a7290 */ /* 0x000fe2000fffe0ff */
[----:B------:R-:W-:-:S11]  /*1ca0*/  UMOV UR27, UR23 ;  /* 0x00000017001b7c82 */ /* 0x000fd60008000000 */
.L_x_38:
[----:B------:R-:W-:Y:S01]  /*1cb0*/  ULEA UR17, UR27, UR6, 0x3 ;  /* 0x000000061b117291 */ /* 0x000fe2000f8e18ff */
[----:B--2---:R-:W-:Y:S01]  /*1cc0*/  @P5 MOV R3, 0x8000 ;  /* 0x0000800000035802 */ /* 0x004fe20000000f00 */
[----:B-12---:R-:W-:Y:S10]  /*1cd0*/  @P0 BRA `(.L_x_33) ;  /* 0x00000000000c0947 */ /* 0x006ff40003800000 */
[----:B------:R-:W-:-:S04]  /*1ce0*/  SHF.L.U32 R5, R15, 0x1f, RZ ;  /* 0x0000001f0f057819 */ /* 0x000fc800000006ff */
[----:B------:R-:W2:Y:S02]  /*1cf0*/  SYNCS.PHASECHK.TRANS64.TRYWAIT P0, [UR17+0x28], R5 ;  /* 0x00002805ff0075a7 */ /* 0x000ea40008001111 */
[----:B--2---:R-:W-:Y:S05]  /*1d00*/  @!P0 BRA `(.L_x_34) ;  /* 0x0000009800ac8947 */ /* 0x004fea0003800000 */
.L_x_33:
[----:B------:R2:W-:Y:S01]  /*1d10*/  @P5 SYNCS.ARRIVE.TRANS64 RZ, [UR17], R3 ;  /* 0x00000003ffff59a7 */ /* 0x0005e20008000011 */
[----:B------:R-:W-:-:S04]  /*1d20*/  ULOP3.LUT UR8, UR22, 0x2, URZ, 0xfc, !UPT ;  /* 0x0000000216087892 */ /* 0x000fc8000f8efcff */
[----:B------:R-:W-:-:S09]  /*1d30*/  UISETP.NE.AND UP0, UPT, UR8, 0x2, UPT ;  /* 0x000000020800788c */ /* 0x000fd2000bf05270 */
[----:B------:R-:W-:Y:S05]  /*1d40*/  BRA.U UP0, `(.L_x_35) ;  /* 0x0000000100047547 */ /* 0x000fea000b800000 */
[----:B------:R-:W-:Y:S05]  /*1d50*/  BPT.TRAP 0x1 ;  /* 0x000000040000795c */ /* 0x000fea0000300000 */
.L_x_35:
[----:B------:R-:W-:Y:S04]  /*1d60*/  BSSY.RECONVERGENT B0, `(.L_x_36) ;  /* 0x0000003000007945 */ /* 0x000fe80003800200 */
[----:B------:R-:W-:Y:S05]  /*1d70*/  @!P4 BRA `(.L_x_37) ;  /* 0x000000000004c947 */ /* 0x000fea0003800000 */
[----:B------:R-:W-:Y:S05]  /*1d80*/  BPT.TRAP 0x1 ;  /* 0x000000040000795c */ /* 0x000fea0000300000 */
.L_x_37:
[----:B------:R-:W-:Y:S05]  /*1d90*/  BSYNC.RECONVERGENT B0 ;  /* 0x0000000000007941 */ /* 0x000fea0003800200 */
.L_x_36:
[----:B------:R-:W-:Y:S02]  /*1da0*/  UIADD3 UR23, UPT, UPT, UR27, 0x1, URZ ;  /* 0x000000011b177890 */ /* 0x000fe4000fffe0ff */
[----:B------:R-:W-:Y:S02]  /*1db0*/  UIADD3 UR32, UP1, UPT, UR14, 0x80, URZ ;  /* 0x000000800e207890 */ /* 0x000fe4000ff3e0ff */
[----:B------:R-:W-:Y:S02]  /*1dc0*/  UISETP.NE.AND UP0, UPT, UR23, 0x5, UPT ;  /* 0x000000051700788c */ /* 0x000fe4000bf05270 */
[----:B------:R-:W-:Y:S02]  /*1dd0*/  USHF.L.U32 UR18, UR25, 0x6, URZ ;  /* 0x0000000619127899 */ /* 0x000fe400080006ff */
[----:B------:R-:W-:Y:S02]  /*1de0*/  USEL UR9, URZ, 0x1, UP0 ;  /* 0x00000001ff097887 */ /* 0x000fe40008000000 */
[----:B------:R-:W-:-:S02]  /*1df0*/  USEL UR23, UR23, URZ, UP0 ;  /* 0x000000ff17177287 */ /* 0x000fc40008000000 */
[----:B------:R-:W-:Y:S02]  /*1e00*/  UIADD3 UR30, UP0, UPT, UR14, 0x180, URZ ;  /* 0x000001800e1e7890 */ /* 0x000fe4000ff1e0ff */
[----:B------:R-:W-:Y:S01]  /*1e10*/  ULEA UR8, UR23, UR6, 0x3 ;  /* 0x0000000617087291 */ /* 0x000fe2000f8e18ff */
[----:B------:R-:W-:Y:S01]  /*1e20*/  LOP3.LUT R15, R15, UR9, RZ, 0x3c, !PT ;  /* 0x000000090f0f7c12 */ /* 0x000fe2000f8e3cff */
[----:B------:R-:W-:Y:S02]  /*1e30*/  ULOP3.LUT UR17, UR17, 0xfefffff8, URZ, 0xc0, !UPT ;  /* 0xfefffff811117892 */ /* 0x000fe4000f8ec0ff */
[----:B------:R-:W-:Y:S01]  /*1e40*/  UIADD3.X UR33, UPT, UPT, URZ, UR15, URZ, UP1, !UPT ;  /* 0x0000000fff217290 */ /* 0x000fe20008ffe4ff */
[----:B-1----:R-:W-:Y:S01]  /*1e50*/  SHF.L.U32 R2, R15, 0x1f, RZ ;  /* 0x0000001f0f027819 */ /* 0x002fe200000006ff */
[----:B------:R-:W-:Y:S01]  /*1e60*/  UIADD3.X UR31, UPT, UPT, URZ, UR15, URZ, UP0, !UPT ;  /* 0x0000000fff1f7290 */ /* 0x000fe200087fe4ff */
[----:B------:R-:W-:Y:S02]  /*1e70*/  UMOV UR28, 0x0 ;  /* 0x00000000001c7882 */ /* 0x000fe40000000000 */
[----:B------:R4:W1:Y:S01]  /*1e80*/  SYNCS.PHASECHK.TRANS64.TRYWAIT P0, [UR8+0x28], R2 ;  /* 0x00002802ff0075a7 */ /* 0x0008620008001108 */
[----:B------:R-:W-:Y:S01]  /*1e90*/  ULEA UR8, UR27, UR6, 0xd ;  /* 0x000000061b087291 */ /* 0x000fe2000f8e68ff */
[----:B------:R-:W-:Y:S01]  /*1ea0*/  UMOV UR29, 0x10000000 ;  /* 0x10000000001d7882 */ /* 0x000fe20000000000 */
[----:B------:R-:W-:-:S02]  /*1eb0*/  UMOV UR19, UR35 ;  /* 0x0000002300137c82 */ /* 0x000fc40008000000 */
[----:B------:R-:W-:Y:S02]  /*1ec0*/  UIADD3 UR16, UPT, UPT, UR8, 0xc400, URZ ;  /* 0x0000c40008107890 */ /* 0x000fe4000fffe0ff */
[----:B------:R-:W-:Y:S01]  /*1ed0*/  UIADD3 UR8, UPT, UPT, UR8, 0x16400, URZ ;  /* 0x0001640008087890 */ /* 0x000fe2000fffe0ff */
[----:B------:R-:W-:Y:S01]  /*1ee0*/  UMOV UR20, UR36 ;  /* 0x0000002400147c82 */ /* 0x000fe20008000000 */
[----:B------:R-:W-:Y:S01]  /*1ef0*/  UMOV UR12, UR36 ;  /* 0x00000024000c7c82 */ /* 0x000fe20008000000 */
[----:B------:R-:W-:Y:S01]  /*1f00*/  UMOV UR9, UR17 ;  /* 0x0000001100097c82 */ /* 0x000fe20008000000 */
[----:B------:R-:W-:Y:S01]  /*1f10*/  UMOV UR10, UR18 ;  /* 0x00000012000a7c82 */ /* 0x000fe20008000000 */
[----:B------:R-:W-:Y:S02]  /*1f20*/  UIADD3 UR25, UPT, UPT, UR25, 0x1, URZ ;  /* 0x0000000119197890 */ /* 0x000fe4000fffe0ff */
[----:B------:R4:W-:Y:S01]  /*1f30*/  UTMALDG.3D.2CTA [UR16], [UR32], desc[UR28] ;  /* 0x00001c10200075b4 */ /* 0x0009e20008211000 */
[----:B------:R-:W-:Y:S01]  /*1f40*/  UMOV UR27, UR23 ;  /* 0x00000017001b7c82 */ /* 0x000fe20008000000 */
[----:B------:R-:W-:Y:S01]  /*1f50*/  UISETP.NE.AND UP0, UPT, UR25, UR26, UPT ;  /* 0x0000001a1900728c */ /* 0x000fe2000bf05270 */
[----:B------:R4:W-:Y:S08]  /*1f60*/  UTMALDG.3D.2CTA [UR8], [UR30], desc[UR28] ;  /* 0x00001c081e0075b4 */ /* 0x0009f00008211000 */
[----:B----4-:R-:W-:Y:S05]  /*1f70*/  BRA.U UP0, `(.L_x_38) ;  /* 0xfffffffd004c7547 */ /* 0x010fea000b83ffff */
.L_x_32:
[C---:B-1----:R-:W-:Y:S01]  /*1f80*/  LEA R2, R14.reuse, UR6, 0x3 ;  /* 0x000000060e027c11 */ /* 0x042fe2000f8e18ff */
[----:B------:R-:W-:Y:S01]  /*1f90*/  NOP ;  /* 0x0000000000007918 */ /* 0x000fe20000000000 */
[----:B--2---:R-:W-:Y:S02]  /*1fa0*/  SHF.L.U32 R3, R13, 0x1f, RZ ;  /* 0x0000001f0d037819 */ /* 0x004fe400000006ff */
[----:B------:R-:W-:Y:S02]  /*1fb0*/  LEA R4, R14, UR6, 0x4 ;  /* 0x000000060e047c11 */ /* 0x000fe4000f8e20ff */
[----:B------:R-:W1:Y:S02]  /*1fc0*/  SYNCS.PHASECHK.TRANS64.TRYWAIT P0, [R2+URZ+0xa0], R3 ;  /* 0x0000a003020075a7 */ /* 0x000e6400080011ff */
[----:B-1----:R-:W-:Y:S05]  /*1fd0*/  @!P0 BRA `(.L_x_39) ;  /* 0x0000009800108947 */ /* 0x002fea0003800000 */
.L_x_148:
[----:B------:R-:W2:Y:S01]  /*1fe0*/  LDS.128 R4, [R4+0x110] ;  /* 0x0001100004047984 */ /* 0x000ea20000000c00 */
[----:B------:R-:W-:Y:S01]  /*1ff0*/  ISETP.GE.AND P0, PT, R72, 0x1, PT ;  /* 0x000000014800780c */ /* 0x000fe20003f06270 */
[----:B-1----:R-:W-:Y:S01]  /*2000*/  VIADD R2, R2, 0xb0 ;  /* 0x000000b002027836 */ /* 0x002fe20000000000 */
[----:B------:R-:W-:Y:S01]  /*2010*/  @!PT LDS RZ, [RZ] ;  /* 0x00000000fffff984 */ /* 0x000fe20000000800 */
[----:B------:R-:W-:Y:S01]  /*2020*/  @!PT LDS RZ, [RZ] ;  /* 0x00000000fffff984 */ /* 0x000fe20000000800 */
[----:B------:R-:W-:Y:S01]  /*2030*/  @!PT LDS RZ, [RZ] ;  /* 0x00000000fffff984 */ /* 0x000fe20000000800 */
[----:B------:R-:W-:Y:S01]  /*2040*/  @!PT LDS RZ, [RZ] ;  /* 0x00000000fffff984 */ /* 0x000fe20000000800 */
[----:B------:R1:W-:Y:S06]  /*2050*/  MEMBAR.ALL.CTA ;  /* 0x0000000000007992 */ /* 0x0003ec0000008000 */
[----:B-1----:R-:W1:Y:S01]  /*2060*/  FENCE.VIEW.ASYNC.S ;  /* 0x00000000000073c6 */ /* 0x002e620000000000 */
[----:B------:R-:W-:-:S04]  /*2070*/  PRMT R2, RZ, 0x654, R2 ;  /* 0x00000654ff027816 */ /* 0x000fc80000000002 */
[----:B-1----:R1:W-:Y:S01]  /*2080*/  SYNCS.ARRIVE.TRANS64.RED.A1T0 RZ, [R2+URZ], RZ ;  /* 0x000000ff02ff79a7 */ /* 0x0023e200081004ff */
[----:B--2---:R-:W-:-:S13]  /*2090*/  LOP3.LUT P2, RZ, R6, 0x1, RZ, 0xc0, !PT ;  /* 0x0000000106ff7812 */ /* 0x004fda000784c0ff */
[----:B------:R-:W-:Y:S01]  /*20a0*/  @P2 SHF.R.U32.HI R3, RZ, 0x10, R5 ;  /* 0x00000010ff032819 */ /* 0x000fe20000011605 */
[----:B------:R-:W-:Y:S01]  /*20b0*/  VOTEU.ANY UP0, P2 ;  /* 0x0000000000ff7886 */ /* 0x000fe20001000100 */
[----:B------:R-:W-:Y:S02]  /*20c0*/  @P2 MOV R11, R4 ;  /* 0x00000004000b2202 */ /* 0x000fe40000000f00 */
[----:B------:R-:W-:Y:S02]  /*20d0*/  @P2 R2UR.BROADCAST UR8, R3 ;  /* 0x00000000030822ca */ /* 0x000fe400008e0000 */
[----:B------:R-:W-:-:S11]  /*20e0*/  @P2 LOP3.LUT R8, R5, 0xffff, RZ, 0xc0, !PT ;  /* 0x0000ffff05082812 */ /* 0x000fd600078ec0ff */
[----:B------:R-:W-:Y:S01]  /*20f0*/  @UP0 UMOV UR36, UR8 ;  /* 0x0000000800240c82 */ /* 0x000fe20008000000 */
[----:B-1----:R-:W-:Y:S05]  /*2100*/  @!P0 BRA `(.L_x_40) ;  /* 0x0000000000b88947 */ /* 0x002fea0003800000 */
[----:B------:R-:W3:Y:S01]  /*2110*/  LDC.64 R4, c[0x0][0xb18] ;  /* 0x0002c600ff047b82 */ /* 0x000ee20000000a00 */
[----:B------:R-:W-:-:S07]  /*2120*/  ISETP.NE.AND P3, PT, R72, 0x1, PT ;  /* 0x000000014800780c */ /* 0x000fce0003f65270 */
[----:B------:R-:W1:Y:S08]  /*2130*/  LDC.64 R6, c[0x0][0xb10] ;  /* 0x0002c400ff067b82 */ /* 0x000e700000000a00 */
[----:B------:R-:W2:Y:S08]  /*2140*/  LDC R17, c[0x0][0xb20] ;  /* 0x0002c800ff117b82 */ /* 0x000eb00000000800 */
[----:B------:R-:W4:Y:S01]  /*2150*/  LDC R18, c[0x0][0xb0c] ;  /* 0x0002c300ff127b82 */ /* 0x000f220000000800 */
[----:B---3--:R-:W-:Y:S01]  /*2160*/  IMAD.HI.U32 R22, R0, R5, RZ ;  /* 0x0000000500167227 */ /* 0x008fe200078e00ff */
[----:B------:R-:W-:-:S06]  /*2170*/  ISETP.NE.AND P0, PT, R4, 0x1, PT ;  /* 0x000000010400780c */ /* 0x000fcc0003f05270 */
[----:B------:R-:W3:Y:S01]  /*2180*/  LDC.64 R2, c[0x0][0xb28] ;  /* 0x0002ca00ff027b82 */ /* 0x000ee20000000a00 */
[----:B-1----:R-:W-:-:S04]  /*2190*/  IMAD.HI.U32 R20, R9, R6, RZ ;  /* 0x0000000609147227 */ /* 0x002fc800078e00ff */
[----:B------:R-:W-:Y:S01]  /*21a0*/  IMAD.HI.U32 R24, R11, R6, RZ ;  /* 0x000000060b187227 */ /* 0x000fe200078e00ff */
[----:B------:R-:W-:Y:S02]  /*21b0*/  SHF.R.U32.HI R20, RZ, R7, R20 ;  /* 0x00000007ff147219 */ /* 0x000fe40000011614 */
[----:B--2---:R-:W-:Y:S01]  /*21c0*/  SHF.R.U32.HI R19, RZ, R17, R22 ;  /* 0x00000011ff137219 */ /* 0x004fe20000011616 */
[----:B------:R-:W-:Y:S01]  /*21d0*/  IMAD.HI.U32 R22, R8, R5, RZ ;  /* 0x0000000508167227 */ /* 0x000fe200078e00ff */
[----:B------:R-:W-:Y:S02]  /*21e0*/  SHF.R.U32.HI R24, RZ, R7, R24 ;  /* 0x00000007ff187219 */ /* 0x000fe40000011618 */
[----:B------:R-:W-:Y:S02]  /*21f0*/  SEL R19, R0, R19, !P0 ;  /* 0x0000001300137207 */ /* 0x000fe40004000000 */
[----:B------:R-:W-:Y:S02]  /*2200*/  SHF.R.U32.HI R17, RZ, R17, R22 ;  /* 0x00000011ff117219 */ /* 0x000fe40000011616 */
[----:B----4-:R-:W-:-:S02]  /*2210*/  ISETP.NE.AND P1, PT, R18, 0x1, PT ;  /* 0x000000011200780c */ /* 0x010fc40003f25270 */
[----:B------:R-:W-:Y:S02]  /*2220*/  SEL R17, R8, R17, !P0 ;  /* 0x0000001108117207 */ /* 0x000fe40004000000 */
[----:B------:R-:W-:Y:S02]  /*2230*/  SEL R21, R9, R20, !P1 ;  /* 0x0000001409157207 */ /* 0x000fe40004800000 */
[----:B------:R-:W-:Y:S01]  /*2240*/  SEL R5, R11, R24, !P1 ;  /* 0x000000180b057207 */ /* 0x000fe20004800000 */
[----:B---3--:R-:W-:Y:S01]  /*2250*/  IMAD.HI.U32 R20, R19, R2, RZ ;  /* 0x0000000213147227 */ /* 0x008fe200078e00ff */
[----:B------:R-:W-:-:S03]  /*2260*/  IADD3 R7, PT, PT, -R17, RZ, RZ ;  /* 0x000000ff11077210 */ /* 0x000fc60007ffe1ff */
        /* <DEDUP_REMOVED lines=11> */
[----:B------:R-:W-:-:S04]  /*2320*/  @!P0 IMAD.HI.U32 R20, R5, R2, RZ ;  /* 0x0000000205148227 */ /* 0x000fc800078e00ff */
[----:B------:R-:W-:Y:S01]  /*2330*/  IMAD.MOV R2, RZ, RZ, -R6 ;  /* 0x000000ffff027224 */ /* 0x000fe200078e0a06 */
[----:B------:R-:W-:-:S03]  /*2340*/  @!P0 SHF.R.U32.HI R20, RZ, R3, R20 ;  /* 0x00000003ff148219 */ /* 0x000fc60000011614 */
[----:B------:R-:W-:Y:S01]  /*2350*/  IMAD R2, R72, R2, R17 ;  /* 0x0000000248027224 */ /* 0x000fe200078e0211 */
        /* <DEDUP_REMOVED lines=9> */
.L_x_40:
[----:B------:R-:W1:Y:S02]  /*23f0*/  LDCU UR8, c[0x0][0xb30] ;  /* 0x00016600ff0877ac */ /* 0x000e640008000800 */
[----:B-1----:R-:W-:-:S09]  /*2400*/  UISETP.NE.AND UP0, UPT, UR8, 0x1, UPT ;  /* 0x000000010800788c */ /* 0x002fd2000bf05270 */
[----:B------:R-:W-:Y:S05]  /*2410*/  BRA.U UP0, `(.L_x_41) ;  /* 0x0000000100407547 */ /* 0x000fea000b800000 */
[----:B------:R-:W1:Y:S08]  /*2420*/  LDC.64 R4, c[0x0][0xb10] ;  /* 0x0002c400ff047b82 */ /* 0x000e700000000a00 */
[----:B------:R-:W2:Y:S08]  /*2430*/  LDC.64 R2, c[0x0][0xb18] ;  /* 0x0002c600ff027b82 */ /* 0x000eb00000000a00 */
[----:B------:R-:W4:Y:S08]  /*2440*/  LDC R6, c[0x0][0xb20] ;  /* 0x0002c800ff067b82 */ /* 0x000f300000000800 */
[----:B------:R-:W3:Y:S01]  /*2450*/  LDC R18, c[0x0][0xb0c] ;  /* 0x0002c300ff127b82 */ /* 0x000ee20000000800 */
[----:B-1----:R-:W-:-:S05]  /*2460*/  IMAD.HI.U32 R4, R11, R4, RZ ;  /* 0x000000040b047227 */ /* 0x002fca00078e00ff */
[----:B------:R-:W-:Y:S01]  /*2470*/  SHF.R.U32.HI R4, RZ, R5, R4 ;  /* 0x00000005ff047219 */ /* 0x000fe20000011604 */
[----:B--2---:R-:W-:Y:S01]  /*2480*/  IMAD.HI.U32 R3, R8, R3, RZ ;  /* 0x0000000308037227 */ /* 0x004fe200078e00ff */
[----:B------:R-:W-:-:S04]  /*2490*/  ISETP.NE.AND P0, PT, R2, 0x1, PT ;  /* 0x000000010200780c */ /* 0x000fc80003f05270 */
[----:B----4-:R-:W-:-:S04]  /*24a0*/  SHF.R.U32.HI R3, RZ, R6, R3 ;  /* 0x00000006ff037219 */ /* 0x010fc80000011603 */
[----:B------:R-:W-:Y:S02]  /*24b0*/  SEL R3, R8, R3, !P0 ;  /* 0x0000000308037207 */ /* 0x000fe40004000000 */
[----:B---3--:R-:W-:-:S04]  /*24c0*/  ISETP.NE.AND P1, PT, R18, 0x1, PT ;  /* 0x000000011200780c */ /* 0x008fc80003f25270 */
[----:B------:R-:W-:-:S05]  /*24d0*/  SEL R4, R11, R4, !P1 ;  /* 0x000000040b047207 */ /* 0x000fca0004800000 */
[----:B------:R-:W-:Y:S02]  /*24e0*/  IMAD.IADD R5, R3, 0x1, -R4 ;  /* 0x0000000103057824 */ /* 0x000fe400078e0a04 */
[----:B------:R-:W-:Y:S02]  /*24f0*/  IMAD.IADD R3, R4, 0x1, -R3 ;  /* 0x0000000104037824 */ /* 0x000fe400078e0a03 */
[----:B------:R-:W-:Y:S02]  /*2500*/  IMAD R11, R5, R18, R11 ;  /* 0x00000012050b7224 */ /* 0x000fe400078e020b */
[----:B------:R-:W-:-:S07]  /*2510*/  IMAD R8, R3, R2, R8 ;  /* 0x0000000203087224 */ /* 0x000fce00078e0208 */
.L_x_41:
[----:B------:R-:W-:Y:S01]  /*2520*/  VIADD R14, R14, 0x1 ;  /* 0x000000010e0e7836 */ /* 0x000fe20000000000 */
[----:B------:R-:W-:Y:S01]  /*2530*/  PLOP3.LUT P1, PT, PT, PT, PT, 0x80, 0x8 ;  /* 0x000000000008781c */ /* 0x000fe20003f2f070 */
[----:B------:R-:W-:Y:S02]  /*2540*/  IMAD.IADD R21, R11, 0x1, R170 ;  /* 0x000000010b157824 */ /* 0x000fe400078e02aa */
[----:B------:R-:W-:Y:S01]  /*2550*/  IMAD.IADD R20, R8, 0x1, R147 ;  /* 0x0000000108147824 */ /* 0x000fe200078e0293 */
[----:B------:R-:W-:-:S04]  /*2560*/  ISETP.NE.AND P0, PT, R14, 0x2, PT ;  /* 0x000000020e00780c */ /* 0x000fc80003f05270 */
[----:B------:R-:W-:Y:S02]  /*2570*/  SEL R2, RZ, 0x1, P0 ;  /* 0x00000001ff027807 */ /* 0x000fe40000000000 */
[----:B------:R-:W-:Y:S02]  /*2580*/  SEL R14, R14, RZ, P0 ;  /* 0x000000ff0e0e7207 */ /* 0x000fe40000000000 */
[----:B------:R-:W-:Y:S01]  /*2590*/  LOP3.LUT R13, R13, R2, RZ, 0x3c, !PT ;  /* 0x000000020d0d7212 */ /* 0x000fe200078e3cff */
[----:B------:R-:W-:Y:S06]  /*25a0*/  @P2 BRA `(.L_x_42) ;  /* 0xfffffff000642947 */ /* 0x000fec000383ffff */
[----:B------:R-:W-:Y:S01]  /*25b0*/  UIADD3 UR6, UPT, UPT, UR6, 0x28, URZ ;  /* 0x0000002806067890 */ /* 0x000fe2000fffe0ff */
[----:B------:R-:W-:-:S03]  /*25c0*/  SHF.L.U32 R3, R15, 0x1f, RZ ;  /* 0x0000001f0f037819 */ /* 0x000fc600000006ff */
[----:B------:R-:W-:-:S09]  /*25d0*/  ULEA UR4, UR23, UR6, 0x3 ;  /* 0x0000000617047291 */ /* 0x000fd2000f8e18ff */
[----:B------:R-:W1:Y:S02]  /*25e0*/  SYNCS.PHASECHK.TRANS64.TRYWAIT P0, [UR4], R3 ;  /* 0x00000003ff0075a7 */ /* 0x000e640008001104 */
[----:B-1----:R-:W-:Y:S05]  /*25f0*/  @!P0 BRA `(.L_x_43) ;  /* 0x00000090009c8947 */ /* 0x002fea0003800000 */
.L_x_150:
[----:B------:R-:W-:-:S04]  /*2600*/  UIADD3 UR5, UPT, UPT, UR23, 0x1, URZ ;  /* 0x0000000117057890 */ /* 0x000fc8000fffe0ff */
[----:B------:R-:W-:-:S04]  /*2610*/  UISETP.NE.AND UP0, UPT, UR5, 0x5, UPT ;  /* 0x000000050500788c */ /* 0x000fc8000bf05270 */
[----:B------:R-:W-:Y:S02]  /*2620*/  USEL UR7, URZ, 0x1, UP0 ;  /* 0x00000001ff077887 */ /* 0x000fe40008000000 */
[----:B------:R-:W-:-:S04]  /*2630*/  USEL UR5, UR5, URZ, UP0 ;  /* 0x000000ff05057287 */ /* 0x000fc80008000000 */
[----:B------:R-:W-:Y:S01]  /*2640*/  ULEA UR4, UR5, UR6, 0x3 ;  /* 0x0000000605047291 */ /* 0x000fe2000f8e18ff */
[----:B------:R-:W-:-:S04]  /*2650*/  LOP3.LUT R2, R15, UR7, RZ, 0x3c, !PT ;  /* 0x000000070f027c12 */ /* 0x000fc8000f8e3cff */
[----:B-1----:R-:W-:-:S04]  /*2660*/  SHF.L.U32 R3, R2, 0x1f, RZ ;  /* 0x0000001f02037819 */ /* 0x002fc800000006ff */
[----:B------:R-:W1:Y:S02]  /*2670*/  SYNCS.PHASECHK.TRANS64.TRYWAIT P0, [UR4], R3 ;  /* 0x00000003ff0075a7 */ /* 0x000e640008001104 */
[----:B-1----:R-:W-:Y:S05]  /*2680*/  @!P0 BRA `(.L_x_44) ;  /* 0x0000009000908947 */ /* 0x002fea0003800000 */
.L_x_152:
        /* <DEDUP_REMOVED lines=9> */
.L_x_154:
        /* <DEDUP_REMOVED lines=9> */
.L_x_156:
[----:B------:R-:W-:-:S04]  /*27b0*/  UIADD3 UR5, UPT, UPT, UR5, 0x1, URZ ;  /* 0x0000000105057890 */ /* 0x000fc8000fffe0ff */
[----:B------:R-:W-:-:S04]  /*27c0*/  UISETP.NE.AND UP0, UPT, UR5, 0x5, UPT ;  /* 0x000000050500788c */ /* 0x000fc8000bf05270 */
[----:B------:R-:W-:Y:S02]  /*27d0*/  USEL UR4, URZ, 0x1, UP0 ;  /* 0x00000001ff047887 */ /* 0x000fe40008000000 */
[----:B------:R-:W-:-:S04]  /*27e0*/  USEL UR5, UR5, URZ, UP0 ;  /* 0x000000ff05057287 */ /* 0x000fc80008000000 */
[----:B------:R-:W-:Y:S01]  /*27f0*/  ULEA UR5, UR5, UR6, 0x3 ;  /* 0x0000000605057291 */ /* 0x000fe2000f8e18ff */
[----:B-1----:R-:W-:-:S04]  /*2800*/  LOP3.LUT R3, R2, UR4, RZ, 0x3c, !PT ;  /* 0x0000000402037c12 */ /* 0x002fc8000f8e3cff */
[----:B------:R-:W-:Y:S01]  /*2810*/  SHF.L.U32 R3, R3, 0x1f, RZ ;  /* 0x0000001f03037819 */ /* 0x000fe200000006ff */
[----:B---3--:R-:W-:-:S07]  /*2820*/  IMAD.U32 R0, RZ, RZ, UR5 ;  /* 0x00000005ff007e24 */ /* 0x008fce000f8e00ff */
.L_x_47:
[----:B-1----:R1:W2:Y:S02]  /*2830*/  SYNCS.PHASECHK.TRANS64.TRYWAIT P0, [R0+URZ], R3 ;  /* 0x00000003000075a7 */ /* 0x0022a400080011ff */
[----:B--2---:R-:W-:Y:S05]  /*2840*/  @!P0 NANOSLEEP.SYNCS 0x989680 ;  /* 0x009896800000895d */ /* 0x004fea0003900000 */
[----:B------:R-:W2:Y:S02]  /*2850*/  @!P0 SYNCS.PHASECHK.TRANS64 P0, [R0+URZ], R3 ;  /* 0x00000003000085a7 */ /* 0x000ea400080010ff */
[----:B--2---:R-:W-:Y:S05]  /*2860*/  @P0 EXIT ;  /* 0x000000000000094d */ /* 0x004fea0003800000 */
[----:B------:R-:W-:Y:S05]  /*2870*/  BRA `(.L_x_47) ;  /* 0xfffffffc00ec7947 */ /* 0x000fea000383ffff */
.L_x_22:
[----:B------:R-:W-:-:S04]  /*2880*/  UISETP.NE.AND UP1, UPT, UR37, URZ, UPT ;  /* 0x000000ff2500728c */ /* 0x000fc8000bf25270 */
[----:B------:R-:W-:-:S09]  /*2890*/  UISETP.NE.OR UP1, UPT, UR10, 0x1, UP1 ;  /* 0x000000010a00788c */ /* 0x000fd20008f25670 */
[----:B------:R-:W-:Y:S05]  /*28a0*/  BRA.U UP1, `(.L_x_48) ;  /* 0x00000005014c7547 */ /* 0x000fea000b800000 */
[----:B------:R-:W-:Y:S01]  /*28b0*/  HFMA2 R11, -RZ, RZ, 0, 0 ;  /* 0x00000000ff0b7431 */ /* 0x000fe200000001ff */
[----:B------:R-:W-:Y:S01]  /*28c0*/  ISETP.GE.U32.AND P2, PT, R10, 0x2, PT ;  /* 0x000000020a00780c */ /* 0x000fe20003f46070 */
[----:B------:R-:W-:Y:S01]  /*28d0*/  IMAD.MOV.U32 R12, RZ, RZ, 0x1 ;  /* 0x00000001ff0c7424 */ /* 0x000fe200078e00ff */
[----:B------:R-:W-:Y:S01]  /*28e0*/  CS2R R8, SRZ ;  /* 0x0000000000087805 */ /* 0x000fe2000001ff00 */
[----:B------:R-:W-:Y:S01]  /*28f0*/  IMAD.MOV.U32 R3, RZ, RZ, RZ ;  /* 0x000000ffff037224 */ /* 0x000fe200078e00ff */
[----:B------:R-:W-:Y:S01]  /*2900*/  UMOV UR4, 0x400 ;  /* 0x0000040000047882 */ /* 0x000fe20000000000 */
[----:B------:R-:W-:Y:S01]  /*2910*/  UMOV UR6, URZ ;  /* 0x000000ff00067c82 */ /* 0x000fe20008000000 */
[----:B------:R-:W-:-:S12]  /*2920*/  ULEA UR37, UR37, UR4, 0x18 ;  /* 0x0000000425257291 */ /* 0x000fd8000f8ec0ff */
.L_x_52:
[----:B------:R-:W-:Y:S02]  /*2930*/  LEA R0, R3, UR37, 0x3 ;  /* 0x0000002503007c11 */ /* 0x000fe4000f8e18ff */
[----:B------:R-:W-:-:S03]  /*2940*/  SHF.L.U32 R5, R8, 0x1f, RZ ;  /* 0x0000001f08057819 */ /* 0x000fc600000006ff */
[----:B------:R-:W-:Y:S01]  /*2950*/  VIADD R4, R0, 0xf0 ;  /* 0x000000f000047836 */ /* 0x000fe20000000000 */
[----:B------:R-:W1:Y:S02]  /*2960*/  SYNCS.PHASECHK.TRANS64.TRYWAIT P0, [R0+URZ+0xe0], R5 ;  /* 0x0000e005000075a7 */ /* 0x000e6400080011ff */
[----:B-1----:R-:W-:Y:S05]  /*2970*/  @!P0 BRA `(.L_x_49) ;  /* 0x00000090001c8947 */ /* 0x002fea0003800000 */
.L_x_157:
[----:B------:R-:W-:Y:S01]  /*2980*/  ULEA UR5, UR6, UR37, 0x3 ;  /* 0x0000002506057291 */ /* 0x000fe2000f8e18ff */
[----:B------:R-:W-:Y:S01]  /*2990*/  PRMT R4, RZ, 0x654, R4 ;  /* 0x00000654ff047816 */ /* 0x000fe20000000004 */
[----:B-1----:R-:W-:Y:S01]  /*29a0*/  @!P2 IMAD.MOV.U32 R5, RZ, RZ, 0x10 ;  /* 0x00000010ff05a424 */ /* 0x002fe200078e00ff */
[----:B------:R-:W-:Y:S01]  /*29b0*/  SHF.L.U32 R7, R12, 0x1f, RZ ;  /* 0x0000001f0c077819 */ /* 0x000fe200000006ff */
[----:B------:R-:W-:Y:S01]  /*29c0*/  UIADD3 UR4, UPT, UPT, UR5, 0xa0, URZ ;  /* 0x000000a005047890 */ /* 0x000fe2000fffe0ff */
[----:B------:R1:W-:Y:S05]  /*29d0*/  SYNCS.ARRIVE.TRANS64.RED.A1T0 RZ, [R4+URZ], RZ ;  /* 0x000000ff04ff79a7 */ /* 0x0003ea00081004ff */
[----:B------:R-:W-:Y:S01]  /*29e0*/  IMAD.U32 R13, RZ, RZ, UR4 ;  /* 0x00000004ff0d7e24 */ /* 0x000fe2000f8e00ff */
[----:B------:R-:W2:Y:S04]  /*29f0*/  SYNCS.PHASECHK.TRANS64.TRYWAIT P0, [UR5+0xb0], R7 ;  /* 0x0000b007ff0075a7 */ /* 0x000ea80008001105 */
[----:B------:R-:W-:Y:S01]  /*2a00*/  PRMT R13, R10, 0x654, R13 ;  /* 0x000006540a0d7816 */ /* 0x000fe2000000000d */
[----:B-12---:R-:W-:Y:S06]  /*2a10*/  @!P0 BRA `(.L_x_50) ;  /* 0x0000009000088947 */ /* 0x006fec0003800000 */
.L_x_159:
[----:B------:R-:W-:Y:S01]  /*2a20*/  ULEA UR4, UR6, UR37, 0x4 ;  /* 0x0000002506047291 */ /* 0x000fe2000f8e20ff */
[----:B------:R-:W-:Y:S01]  /*2a30*/  SEL R2, R13, R2, !P2 ;  /* 0x000000020d027207 */ /* 0x000fe20005000000 */
[----:B------:R-:W-:Y:S01]  /*2a40*/  UIADD3 UR5, UPT, UPT, UR5, 0xa0, URZ ;  /* 0x000000a005057890 */ /* 0x000fe2000fffe0ff */
[----:B-1----:R-:W-:Y:S01]  /*2a50*/  LEA R0, R11, UR37, 0x3 ;  /* 0x000000250b007c11 */ /* 0x002fe2000f8e18ff */
[----:B------:R-:W-:Y:S01]  /*2a60*/  UIADD3 UR4, UPT, UPT, UR4, 0x110, URZ ;  /* 0x0000011004047890 */ /* 0x000fe2000fffe0ff */
[----:B------:R1:W-:Y:S01]  /*2a70*/  @!P2 SYNCS.ARRIVE.TRANS64.RED RZ, [R2+URZ], R5 ;  /* 0x0000000502ffa9a7 */ /* 0x0003e200080004ff */
[----:B------:R-:W-:Y:S01]  /*2a80*/  UIADD3 UR6, UPT, UPT, UR6, 0x1, URZ ;  /* 0x0000000106067890 */ /* 0x000fe2000fffe0ff */
[----:B------:R-:W-:-:S03]  /*2a90*/  VIADD R3, R3, 0x1 ;  /* 0x0000000103037836 */ /* 0x000fc60000000000 */
[----:B------:R-:W-:Y:S02]  /*2aa0*/  UISETP.NE.AND UP0, UPT, UR6, 0x2, UPT ;  /* 0x000000020600788c */ /* 0x000fe4000bf05270 */
[----:B------:R-:W-:Y:S01]  /*2ab0*/  ISETP.NE.AND P0, PT, R3, 0x2, PT ;  /* 0x000000020300780c */ /* 0x000fe20003f05270 */
[----:B------:R-:W-:Y:S06]  /*2ac0*/  UGETNEXTWORKID.BROADCAST [UR4], [UR5] ;  /* 0x00000000040073ca */ /* 0x000fec0008000100 */
[----:B------:R-:W-:Y:S02]  /*2ad0*/  USEL UR4, URZ, 0x1, UP0 ;  /* 0x00000001ff047887 */ /* 0x000fe40008000000 */
[----:B------:R-:W-:-:S04]  /*2ae0*/  USEL UR6, UR6, URZ, UP0 ;  /* 0x000000ff06067287 */ /* 0x000fc80008000000 */
[----:B------:R-:W-:Y:S02]  /*2af0*/  LOP3.LUT R12, R12, UR4, RZ, 0x3c, !PT ;  /* 0x000000040c0c7c12 */ /* 0x000fe4000f8e3cff */
[----:B-1----:R-:W-:-:S04]  /*2b00*/  SHF.L.U32 R5, R9, 0x1f, RZ ;  /* 0x0000001f09057819 */ /* 0x002fc800000006ff */
[----:B------:R-:W1:Y:S02]  /*2b10*/  SYNCS.PHASECHK.TRANS64.TRYWAIT P1, [R0+URZ+0xa0], R5 ;  /* 0x0000a005000075a7 */ /* 0x000e6400080211ff */
[----:B-1----:R-:W-:Y:S05]  /*2b20*/  @!P1 BRA `(.L_x_51) ;  /* 0x0000008c00dc9947 */ /* 0x002fea0003800000 */
.L_x_160:
[----:B------:R-:W-:Y:S01]  /*2b30*/  LEA R4, R11, UR37, 0x4 ;  /* 0x000000250b047c11 */ /* 0x000fe2000f8e20ff */
[----:B-1----:R-:W-:Y:S01]  /*2b40*/  VIADD R0, R0, 0xb0 ;  /* 0x000000b000007836 */ /* 0x002fe20000000000 */
[----:B------:R-:W-:Y:S01]  /*2b50*/  SEL R3, R3, RZ, P0 ;  /* 0x000000ff03037207 */ /* 0x000fe20000000000 */
[----:B------:R-:W-:-:S03]  /*2b60*/  VIADD R11, R11, 0x1 ;  /* 0x000000010b0b7836 */ /* 0x000fc60000000000 */
[----:B------:R-:W1:Y:S01]  /*2b70*/  LDS.128 R4, [R4+0x110] ;  /* 0x0001100004047984 */ /* 0x000e620000000c00 */
[----:B------:R-:W-:Y:S02]  /*2b80*/  PRMT R0, RZ, 0x654, R0 ;  /* 0x00000654ff007816 */ /* 0x000fe40000000000 */
[C---:B------:R-:W-:Y:S01]  /*2b90*/  ISETP.NE.AND P1, PT, R11.reuse, 0x2, PT ;  /* 0x000000020b00780c */ /* 0x040fe20003f25270 */
[----:B------:R-:W-:Y:S01]  /*2ba0*/  @!PT LDS RZ, [RZ] ;  /* 0x00000000fffff984 */ /* 0x000fe20000000800 */
[----:B------:R-:W-:Y:S01]  /*2bb0*/  @!PT LDS RZ, [RZ] ;  /* 0x00000000fffff984 */ /* 0x000fe20000000800 */
[----:B------:R-:W-:Y:S01]  /*2bc0*/  @!PT LDS RZ, [RZ] ;  /* 0x00000000fffff984 */ /* 0x000fe20000000800 */
[----:B------:R-:W-:Y:S01]  /*2bd0*/  @!PT LDS RZ, [RZ] ;  /* 0x00000000fffff984 */ /* 0x000fe20000000800 */
[----:B------:R2:W-:Y:S06]  /*2be0*/  MEMBAR.ALL.CTA ;  /* 0x0000000000007992 */ /* 0x0005ec0000008000 */
[----:B--2---:R-:W2:Y:S01]  /*2bf0*/  FENCE.VIEW.ASYNC.S ;  /* 0x00000000000073c6 */ /* 0x004ea20000000000 */
[----:B------:R-:W-:Y:S01]  /*2c00*/  SEL R11, R11, RZ, P1 ;  /* 0x000000ff0b0b7207 */ /* 0x000fe20000800000 */
[----:B--2---:R2:W-:Y:S01]  /*2c10*/  SYNCS.ARRIVE.TRANS64.RED.A1T0 RZ, [R0+URZ], RZ ;  /* 0x000000ff00ff79a7 */ /* 0x0045e200081004ff */
[----:B-1----:R-:W-:-:S02]  /*2c20*/  LOP3.LUT P3, RZ, R6, 0x1, RZ, 0xc0, !PT ;  /* 0x0000000106ff7812 */ /* 0x002fc4000786c0ff */
[----:B------:R-:W-:-:S04]  /*2c30*/  SEL R5, RZ, 0x1, P0 ;  /* 0x00000001ff057807 */ /* 0x000fc80000000000 */
[----:B------:R-:W-:Y:S02]  /*2c40*/  LOP3.LUT R8, R8, R5, RZ, 0x3c, !PT ;  /* 0x0000000508087212 */ /* 0x000fe400078e3cff */
[----:B--2---:R-:W-:-:S04]  /*2c50*/  SEL R0, RZ, 0x1, P1 ;  /* 0x00000001ff007807 */ /* 0x004fc80000800000 */
[----:B------:R-:W-:Y:S01]  /*2c60*/  LOP3.LUT R9, R9, R0, RZ, 0x3c, !PT ;  /* 0x0000000009097212 */ /* 0x000fe200078e3cff */
[----:B------:R-:W-:Y:S06]  /*2c70*/  @P3 BRA `(.L_x_52) ;  /* 0xfffffffc002c3947 */ /* 0x000fec000383ffff */
[----:B------:R-:W-:Y:S01]  /*2c80*/  ULEA UR5, UR6, UR37, 0x3 ;  /* 0x0000002506057291 */ /* 0x000fe2000f8e18ff */
[----:B------:R-:W-:-:S08]  /*2c90*/  SHF.L.U32 R3, R12, 0x1f, RZ ;  /* 0x0000001f0c037819 */ /* 0x000fd000000006ff */
[----:B------:R-:W1:Y:S02]  /*2ca0*/  SYNCS.PHASECHK.TRANS64 P0, [UR5+0xb0], R3 ;  /* 0x0000b003ff0075a7 */ /* 0x000e640008001005 */
[----:B-1----:R-:W-:Y:S05]  /*2cb0*/  @P0 BRA `(.L_x_53) ;  /* 0x0000000000080947 */ /* 0x002fea0003800000 */
[----:B------:R-:W1:Y:S02]  /*2cc0*/  SYNCS.PHASECHK.TRANS64.TRYWAIT P0, [UR5+0xb0], R3 ;  /* 0x0000b003ff0075a7 */ /* 0x000e640008001105 */
[----:B-1----:R-:W-:Y:S05]  /*2cd0*/  @!P0 BRA `(.L_x_54) ;  /* 0x0000008c00848947 */ /* 0x002fea0003800000 */
.L_x_53:
[----:B------:R-:W-:-:S04]  /*2ce0*/  UIADD3 UR4, UPT, UPT, UR6, 0x1, URZ ;  /* 0x0000000106047890 */ /* 0x000fc8000fffe0ff */
[----:B------:R-:W-:-:S04]  /*2cf0*/  UISETP.NE.AND UP0, UPT, UR4, 0x2, UPT ;  /* 0x000000020400788c */ /* 0x000fc8000bf05270 */
[----:B------:R-:W-:Y:S02]  /*2d00*/  USEL UR7, URZ, 0x1, UP0 ;  /* 0x00000001ff077887 */ /* 0x000fe40008000000 */
[----:B------:R-:W-:-:S04]  /*2d10*/  USEL UR4, UR4, URZ, UP0 ;  /* 0x000000ff04047287 */ /* 0x000fc80008000000 */
[----:B------:R-:W-:Y:S01]  /*2d20*/  ULEA UR4, UR4, UR37, 0x3 ;  /* 0x0000002504047291 */ /* 0x000fe2000f8e18ff */
[----:B-1----:R-:W-:-:S04]  /*2d30*/  LOP3.LUT R3, R12, UR7, RZ, 0x3c, !PT ;  /* 0x000000070c037c12 */ /* 0x002fc8000f8e3cff */
[----:B------:R-:W-:-:S04]  /*2d40*/  SHF.L.U32 R0, R3, 0x1f, RZ ;  /* 0x0000001f03007819 */ /* 0x000fc800000006ff */
[----:B------:R-:W1:Y:S02]  /*2d50*/  SYNCS.PHASECHK.TRANS64 P0, [UR4+0xb0], R0 ;  /* 0x0000b000ff0075a7 */ /* 0x000e640008001004 */
[----:B-1----:R-:W-:Y:S05]  /*2d60*/  @P0 EXIT ;  /* 0x000000000000094d */ /* 0x002fea0003800000 */
[----:B------:R-:W-:Y:S02]  /*2d70*/  SHF.L.U32 R3, R3, 0x1f, RZ ;  /* 0x0000001f03037819 */ /* 0x000fe400000006ff */
[----:B------:R-:W-:-:S07]  /*2d80*/  MOV R0, UR4 ;  /* 0x0000000400007c02 */ /* 0x000fce0008000f00 */
.L_x_55:
[----:B-1----:R1:W2:Y:S02]  /*2d90*/  SYNCS.PHASECHK.TRANS64.TRYWAIT P0, [R0+URZ+0xb0], R3 ;  /* 0x0000b003000075a7 */ /* 0x0022a400080011ff */
[----:B--2---:R-:W-:Y:S05]  /*2da0*/  @!P0 NANOSLEEP.SYNCS 0x989680 ;  /* 0x009896800000895d */ /* 0x004fea0003900000 */
[----:B------:R-:W2:Y:S02]  /*2db0*/  @!P0 SYNCS.PHASECHK.TRANS64 P0, [R0+URZ+0xb0], R3 ;  /* 0x0000b003000085a7 */ /* 0x000ea400080010ff */
[----:B--2---:R-:W-:Y:S05]  /*2dc0*/  @P0 EXIT ;  /* 0x000000000000094d */ /* 0x004fea0003800000 */
[----:B------:R-:W-:Y:S05]  /*2dd0*/  BRA `(.L_x_55) ;  /* 0xfffffffc00ec7947 */ /* 0x000fea000383ffff */
.L_x_48:
[----:B------:R-:W-:Y:S05]  /*2de0*/  BRA.U UP4, `(.L_x_56) ;  /* 0x0000001104587547 */ /* 0x000fea000b800000 */
[----:B------:R-:W-:Y:S01]  /*2df0*/  UMOV UR6, 0x40 ;  /* 0x0000004000067882 */ /* 0x000fe20000000000 */
[----:B------:R-:W-:Y:S01]  /*2e00*/  NOP ;  /* 0x0000000000007918 */ /* 0x000fe20000000000 */
[----:B------:R-:W-:Y:S01]  /*2e10*/  ULEA UR6, UR37, UR6, 0x18 ;  /* 0x0000000625067291 */ /* 0x000fe2000f8ec0ff */
[----:B------:R-:W-:Y:S02]  /*2e20*/  UMOV UR7, 0x400 ;  /* 0x0000040000077882 */ /* 0x000fe40000000000 */
[----:B------:R-:W-:-:S06]  /*2e30*/  ULEA UR37, UR37, UR7, 0x18 ;  /* 0x0000000725257291 */ /* 0x000fcc000f8ec0ff */
[----:B------:R-:W1:Y:S02]  /*2e40*/  LDS.U8 R2, [UR6+0x1c] ;  /* 0x00001c06ff027984 */ /* 0x000e640008000000 */
[----:B-1----:R-:W-:-:S13]  /*2e50*/  ISETP.NE.AND P0, PT, R2, RZ, PT ;  /* 0x000000ff0200720c */ /* 0x002fda0003f05270 */
[----:B------:R-:W-:Y:S05]  /*2e60*/  @P0 BRA `(.L_x_57) ;  /* 0x0000000400080947 */ /* 0x000fea0003800000 */
[----:B------:R-:W-:Y:S02]  /*2e70*/  UISETP.NE.U32.AND UP0, UPT, UR5, 0x1, UPT ;  /* 0x000000010500788c */ /* 0x000fe4000bf05070 */
[----:B------:R-:W-:-:S07]  /*2e80*/  UIADD3 UR8, UPT, UPT, UR6, 0x8, URZ ;  /* 0x0000000806087890 */ /* 0x000fce000fffe0ff */
[----:B------:R-:W-:Y:S05]  /*2e90*/  BRA.U !UP0, `(.L_x_58) ;  /* 0x00000001089c7547 */ /* 0x000fea000b800000 */
[----:B------:R-:W-:Y:S01]  /*2ea0*/  ELECT P0, URZ, PT ;  /* 0x0000000000ff782f */ /* 0x000fe20003800000 */
[----:B------:R-:W-:-:S12]  /*2eb0*/  BSSY B0, `(.L_x_58) ;  /* 0x0000025000007945 */ /* 0x000fd80003800000 */
[----:B------:R-:W-:Y:S05]  /*2ec0*/  @!P0 BRA `(.L_x_59) ;  /* 0x00000000008c8947 */ /* 0x000fea0003800000 */
[----:B------:R-:W-:-:S05]  /*2ed0*/  UMOV UR7, 0x10 ;  /* 0x0000001000077882 */ /* 0x000fca0000000000 */
[----:B------:R-:W-:Y:S04]  /*2ee0*/  DEPBAR.LE SB1, 0x36 ;  /* 0x00009d800000791a */ /* 0x000fe80000000000 */
[----:B------:R-:W1:Y:S02]  /*2ef0*/  UTCATOMSWS.2CTA.FIND_AND_SET.ALIGN UP1, UR7, UR7 ;  /* 0x00000007000775e3 */ /* 0x000e640008220800 */
[----:B-1----:R-:W-:Y:S01]  /*2f00*/  MOV R11, UR7 ;  /* 0x00000007000b7c02 */ /* 0x002fe20008000f00 */
[----:B------:R-:W-:Y:S06]  /*2f10*/  BRA.U UP1, `(.L_x_60) ;  /* 0x0000000101187547 */ /* 0x000fec000b800000 */
.L_x_61:
[----:B------:R-:W-:Y:S05]  /*2f20*/  NANOSLEEP 0x64 ;  /* 0x000000640000795d */ /* 0x000fea0003800000 */
[----:B------:R-:W-:-:S05]  /*2f30*/  UMOV UR7, 0x10 ;  /* 0x0000001000077882 */ /* 0x000fca0000000000 */
[----:B------:R-:W-:Y:S04]  /*2f40*/  DEPBAR.LE SB1, 0x36 ;  /* 0x00009d800000791a */ /* 0x000fe80000000000 */
[----:B------:R-:W1:Y:S02]  /*2f50*/  UTCATOMSWS.2CTA.FIND_AND_SET.ALIGN UP1, UR7, UR7 ;  /* 0x00000007000775e3 */ /* 0x000e640008220800 */
[----:B-1----:R-:W-:Y:S01]  /*2f60*/  MOV R11, UR7 ;  /* 0x00000007000b7c02 */ /* 0x002fe20008000f00 */
[----:B------:R-:W-:Y:S05]  /*2f70*/  BRA.U !UP1, `(.L_x_61) ;  /* 0xfffffffd09e87547 */ /* 0x000fea000b83ffff */
.L_x_60:
[----:B------:R-:W1:Y:S01]  /*2f80*/  LDS R5, [UR6+0x10] ;  /* 0x00001006ff057984 */ /* 0x000e620008000800 */
[----:B------:R-:W-:Y:S01]  /*2f90*/  IMAD.U32 R3, RZ, RZ, UR37 ;  /* 0x00000025ff037e24 */ /* 0x000fe2000f8e00ff */
[----:B------:R-:W-:-:S03]  /*2fa0*/  MOV R2, UR4 ;  /* 0x0000000400027c02 */ /* 0x000fc60008000f00 */
[----:B------:R-:W-:Y:S01]  /*2fb0*/  VIADD R3, R3, 0x130 ;  /* 0x0000013003037836 */ /* 0x000fe20000000000 */
[----:B-1----:R-:W-:-:S04]  /*2fc0*/  SHF.L.U32 R5, R5, 0x1f, RZ ;  /* 0x0000001f05057819 */ /* 0x002fc800000006ff */
[----:B------:R-:W1:Y:S02]  /*2fd0*/  SYNCS.PHASECHK.TRANS64.TRYWAIT P0, [UR6+0x8], R5 ;  /* 0x00000805ff0075a7 */ /* 0x000e640008001106 */
[----:B-1----:R-:W-:Y:S05]  /*2fe0*/  @P0 BRA `(.L_x_62) ;  /* 0x0000000000080947 */ /* 0x002fea0003800000 */
[----:B------:R-:W1:Y:S02]  /*2ff0*/  SYNCS.PHASECHK.TRANS64.TRYWAIT P0, [UR6+0x8], R5 ;  /* 0x00000805ff0075a7 */ /* 0x000e640008001106 */
[----:B-1----:R-:W-:Y:S05]  /*3000*/  @!P0 BRA `(.L_x_63) ;  /* 0x0000008800d08947 */ /* 0x002fea0003800000 */
.L_x_62:
[----:B-1----:R-:W-:Y:S01]  /*3010*/  HFMA2 R4, -RZ, RZ, 0, 5.9604644775390625e-08 ;  /* 0x00000001ff047431 */ /* 0x002fe200000001ff */
[----:B------:R-:W-:Y:S01]  /*3020*/  UPRMT UR7, UR4, 0x654, UR8 ;  /* 0x0000065404077896 */ /* 0x000fe20008000008 */
[----:B------:R-:W-:Y:S01]  /*3030*/  IMAD.MOV.U32 R6, RZ, RZ, 0xffff ;  /* 0x0000ffffff067424 */ /* 0x000fe200078e00ff */
[----:B------:R-:W-:Y:S01]  /*3040*/  PRMT R2, R2, 0x654, R3 ;  /* 0x0000065402027816 */ /* 0x000fe20000000003 */
[----:B------:R-:W-:Y:S02]  /*3050*/  IMAD.MOV.U32 R5, RZ, RZ, 0x4 ;  /* 0x00000004ff057424 */ /* 0x000fe400078e00ff */
[----:B------:R-:W-:Y:S01]  /*3060*/  IMAD.SHL.U32 R9, R11, 0x20, RZ ;  /* 0x000000200b097824 */ /* 0x000fe200078e00ff */
[----:B------:R-:W-:Y:S02]  /*3070*/  MOV R3, UR7 ;  /* 0x0000000700037c02 */ /* 0x000fe40008000f00 */
[-C--:B------:R-:W-:Y:S01]  /*3080*/  SHF.L.U32 R7, R6, R11.reuse, RZ ;  /* 0x0000000b06077219 */ /* 0x080fe200000006ff */
[----:B------:R1:W-:Y:S01]  /*3090*/  SYNCS.ARRIVE.TRANS64.RED RZ, [UR7], R5 ;  /* 0x00000005ffff79a7 */ /* 0x0003e20008000407 */
[----:B------:R-:W-:Y:S01]  /*30a0*/  SHF.L.U32 R6, R4, R11, RZ ;  /* 0x0000000b04067219 */ /* 0x000fe200000006ff */
[----:B------:R1:W-:Y:S04]  /*30b0*/  STS [UR37+0x130], R9 ;  /* 0x00013009ff007988 */ /* 0x0003e80008000825 */
[----:B------:R1:W-:Y:S04]  /*30c0*/  STAS [R2.64], R11 ;  /* 0x0000000b02007dbd */ /* 0x0003e8000c0008ff */
[----:B------:R1:W-:Y:S04]  /*30d0*/  ATOMS.OR RZ, [UR6+0x14], R7 ;  /* 0x00001407ffff798c */ /* 0x0003e8000b000006 */
[----:B------:R1:W-:Y:S04]  /*30e0*/  ATOMS.OR RZ, [UR6+0x18], R6 ;  /* 0x00001806ffff798c */ /* 0x0003e8000b000006 */
[----:B------:R1:W-:Y:S02]  /*30f0*/  ATOMS.XOR RZ, [UR6+0x10], R4 ;  /* 0x00001004ffff798c */ /* 0x0003e4000b800006 */
.L_x_59:
[----:B------:R-:W-:Y:S05]  /*3100*/  BSYNC B0 ;  /* 0x0000000000007941 */ /* 0x000fea0003800000 */
.L_x_58:
[----:B------:R-:W-:Y:S05]  /*3110*/  BRA.U UP0, `(.L_x_64) ;  /* 0x00000001006c7547 */ /* 0x000fea000b800000 */
[----:B------:R-:W-:-:S03]  /*3120*/  UMOV UR7, 0xffffffff ;  /* 0xffffffff00077882 */ /* 0x000fc60000000000 */
[----:B------:R-:W-:Y:S05]  /*3130*/  BRA.DIV UR7, `(.L_x_65) ;  /* 0x0000008a079c7947 */ /* 0x000fea000b800000 */
[----:B------:R-:W-:-:S13]  /*3140*/  ELECT P6, URZ, PT ;  /* 0x0000000000ff782f */ /* 0x000fda00038c0000 */
.L_x_164:
[----:B------:R-:W-:Y:S05]  /*3150*/  @!P6 BRA `(.L_x_64) ;  /* 0x00000000005ce947 */ /* 0x000fea0003800000 */
[----:B-1----:R-:W1:Y:S02]  /*3160*/  LDS R3, [UR6+0x10] ;  /* 0x00001006ff037984 */ /* 0x002e640008000800 */
[----:B-1----:R-:W-:-:S04]  /*3170*/  SHF.L.U32 R3, R3, 0x1f, RZ ;  /* 0x0000001f03037819 */ /* 0x002fc800000006ff */
[----:B------:R-:W1:Y:S02]  /*3180*/  SYNCS.PHASECHK.TRANS64.TRYWAIT P0, [UR6+0x8], R3 ;  /* 0x00000803ff0075a7 */ /* 0x000e640008001106 */
[----:B-1----:R-:W-:Y:S05]  /*3190*/  @P0 BRA `(.L_x_66) ;  /* 0x0000000000080947 */ /* 0x002fea0003800000 */
[----:B------:R-:W1:Y:S02]  /*31a0*/  SYNCS.PHASECHK.TRANS64.TRYWAIT P0, [UR6+0x8], R3 ;  /* 0x00000803ff0075a7 */ /* 0x000e640008001106 */
[----:B-1----:R-:W-:Y:S05]  /*31b0*/  @!P0 BRA `(.L_x_67) ;  /* 0x00000088009c8947 */ /* 0x002fea0003800000 */
.L_x_66:
[----:B------:R-:W2:Y:S01]  /*31c0*/  LDS R5, [UR37+0x130] ;  /* 0x00013025ff057984 */ /* 0x000ea20008000800 */
[----:B-1----:R-:W-:Y:S02]  /*31d0*/  HFMA2 R2, -RZ, RZ, 0, 5.9604644775390625e-08 ;  /* 0x00000001ff027431 */ /* 0x002fe400000001ff */
[----:B------:R-:W-:Y:S01]  /*31e0*/  IMAD.MOV.U32 R3, RZ, RZ, 0xffff ;  /* 0x0000ffffff037424 */ /* 0x000fe200078e00ff */
[----:B------:R-:W-:Y:S01]  /*31f0*/  UPRMT UR7, UR4, 0x654, UR8 ;  /* 0x0000065404077896 */ /* 0x000fe20008000008 */
[----:B--2---:R-:W-:-:S03]  /*3200*/  IMAD.SHL.U32 R4, R5, 0x20, RZ ;  /* 0x0000002005047824 */ /* 0x004fc600078e00ff */
[-C--:B------:R-:W-:Y:S02]  /*3210*/  SHF.L.U32 R3, R3, R5.reuse, RZ ;  /* 0x0000000503037219 */ /* 0x080fe400000006ff */
[----:B------:R-:W-:Y:S01]  /*3220*/  SHF.L.U32 R5, R2, R5, RZ ;  /* 0x0000000502057219 */ /* 0x000fe200000006ff */
[----:B------:R2:W-:Y:S04]  /*3230*/  STS [UR37+0x130], R4 ;  /* 0x00013004ff007988 */ /* 0x0005e80008000825 */
[----:B------:R2:W-:Y:S04]  /*3240*/  ATOMS.OR RZ, [UR6+0x14], R3 ;  /* 0x00001403ffff798c */ /* 0x0005e8000b000006 */
[----:B------:R2:W-:Y:S01]  /*3250*/  ATOMS.OR RZ, [UR6+0x18], R5 ;  /* 0x00001805ffff798c */ /* 0x0005e2000b000006 */
[----:B------:R-:W-:Y:S03]  /*3260*/  SYNCS.ARRIVE.TRANS64.RED.A1T0 RZ, [UR7], RZ ;  /* 0x000000ffffff79a7 */ /* 0x000fe60008100407 */
[----:B------:R2:W-:Y:S01]  /*3270*/  ATOMS.XOR RZ, [UR6+0x10], R2 ;  /* 0x00001002ffff798c */ /* 0x0005e2000b800006 */
[----:B------:R-:W-:Y:S05]  /*3280*/  BRA `(.L_x_64) ;  /* 0x0000000000107947 */ /* 0x000fea0003800000 */
.L_x_57:
[----:B------:R-:W-:-:S05]  /*3290*/  MOV R2, 0xffffffff ;  /* 0xffffffff00027802 */ /* 0x000fca0000000f00 */
[----:B------:R1:W-:Y:S02]  /*32a0*/  STS [UR37+0x130], R2 ;  /* 0x00013002ff007988 */ /* 0x0003e40008000825 */
[----:B-1----:R-:W-:Y:S02]  /*32b0*/  MOV R2, 0x32d0 ;  /* 0x000032d000027802 */ /* 0x002fe40000000f00 */
[----:B-----5:R-:W-:Y:S05]  /*32c0*/  CALL.REL.NOINC `($__internal_1_$__cuda_sm10x_tcgen05_guardrail_trap_phase_invalid_during_alloc) ;  /* 0x00000090003c7944 */ /* 0x020fea0003c00000 */
.L_x_64:
[----:B------:R-:W-:Y:S05]  /*32d0*/  WARPSYNC.ALL ;  /* 0x0000000000007948 */ /* 0x000fea0003800000 */
[----:B------:R-:W3:Y:S01]  /*32e0*/  S2UR UR8, SR_CgaCtaId ;  /* 0x00000000000879c3 */ /* 0x000ee20000008800 */
[----:B------:R-:W-:Y:S01]  /*32f0*/  UMOV UR6, 0x400 ;  /* 0x0000040000067882 */ /* 0x000fe20000000000 */
[----:B------:R-:W-:-:S06]  /*3300*/  NOP ;  /* 0x0000000000007918 */ /* 0x000fcc0000000000 */
[----:B------:R-:W-:Y:S06]  /*3310*/  BAR.ARV 0x6, 0xa0 ;  /* 0x0182800000007b1d */ /* 0x000fec0000002000 */
[----:B------:R-:W-:Y:S01]  /*3320*/  LOP3.LUT R0, R0, 0xffff, RZ, 0xc0, !PT ;  /* 0x0000ffff00007812 */ /* 0x000fe200078ec0ff */
[----:B-1----:R-:W-:Y:S01]  /*3330*/  IMAD.MOV.U32 R9, RZ, RZ, 0x1 ;  /* 0x00000001ff097424 */ /* 0x002fe200078e00ff */
[----:B------:R-:W-:Y:S01]  /*3340*/  LOP3.LUT R8, R8, 0xffff, RZ, 0xc0, !PT ;  /* 0x0000ffff08087812 */ /* 0x000fe200078ec0ff */
[----:B------:R-:W-:Y:S01]  /*3350*/  UMOV UR22, URZ ;  /* 0x000000ff00167c82 */ /* 0x000fe20008000000 */
[----:B------:R-:W-:Y:S01]  /*3360*/  R2UR UR12, R0 ;  /* 0x00000000000c72ca */ /* 0x000fe200000e0000 */
[----:B------:R-:W-:Y:S01]  /*3370*/  UMOV UR21, URZ ;  /* 0x000000ff00157c82 */ /* 0x000fe20008000000 */
[----:B------:R-:W-:Y:S01]  /*3380*/  R2UR UR13, R8 ;  /* 0x00000000080d72ca */ /* 0x000fe200000e0000 */
[----:B------:R-:W-:Y:S01]  /*3390*/  IMAD.MOV.U32 R8, RZ, RZ, RZ ;  /* 0x000000ffff087224 */ /* 0x000fe200078e00ff */
[----:B------:R-:W-:Y:S01]  /*33a0*/  UMOV UR20, URZ ;  /* 0x000000ff00147c82 */ /* 0x000fe20008000000 */
[----:B------:R-:W-:-:S02]  /*33b0*/  UISETP.NE.AND UP2, UPT, UR5, URZ, UPT ;  /* 0x000000ff0500728c */ /* 0x000fc4000bf45270 */
[----:B---3--:R-:W-:Y:S01]  /*33c0*/  ULEA UR8, UR8, UR6, 0x18 ;  /* 0x0000000608087291 */ /* 0x008fe2000f8ec0ff */
[----:B------:R-:W1:Y:S03]  /*33d0*/  LDCU UR6, c[0x0][0x38c] ;  /* 0x00007180ff0677ac */ /* 0x000e660008000800 */
[----:B------:R-:W-:Y:S02]  /*33e0*/  UIADD3 UR14, UPT, UPT, UR8, 0xc400, URZ ;  /* 0x0000c400080e7890 */ /* 0x000fe4000fffe0ff */
[----:B------:R-:W-:-:S03]  /*33f0*/  UIADD3 UR15, UPT, UPT, UR8, 0x16400, URZ ;  /* 0x00016400080f7890 */ /* 0x000fc6000fffe0ff */
[----:B--2---:R-:W2:Y:S01]  /*3400*/  LDS R2, [UR8+0x130] ;  /* 0x00013008ff027984 */ /* 0x004ea20008000800 */
[----:B------:R-:W-:Y:S02]  /*3410*/  USHF.R.U32.HI UR14, URZ, 0x4, UR14 ;  /* 0x00000004ff0e7899 */ /* 0x000fe4000801160e */
[----:B------:R-:W-:Y:S02]  /*3420*/  USHF.R.U32.HI UR15, URZ, 0x4, UR15 ;  /* 0x00000004ff0f7899 */ /* 0x000fe4000801160f */
[----:B------:R-:W-:Y:S02]  /*3430*/  ULOP3.LUT UR14, UR14, 0x3fff, URZ, 0xc0, !UPT ;  /* 0x00003fff0e0e7892 */ /* 0x000fe4000f8ec0ff */
[----:B------:R-:W-:Y:S02]  /*3440*/  ULOP3.LUT UR15, UR15, 0x3fff, URZ, 0xc0, !UPT ;  /* 0x00003fff0f0f7892 */ /* 0x000fe4000f8ec0ff */
[----:B------:R-:W-:Y:S02]  /*3450*/  ULOP3.LUT UR14, UR14, 0x10000, URZ, 0xfc, !UPT ;  /* 0x000100000e0e7892 */ /* 0x000fe4000f8efcff */
[----:B-1----:R-:W-:-:S02]  /*3460*/  UIADD3 UR6, UPT, UPT, UR6, 0x3f, URZ ;  /* 0x0000003f06067890 */ /* 0x002fc4000fffe0ff */
[----:B------:R-:W-:Y:S02]  /*3470*/  ULOP3.LUT UR15, UR15, 0x10000, URZ, 0xfc, !UPT ;  /* 0x000100000f0f7892 */ /* 0x000fe4000f8efcff */
[----:B------:R-:W-:Y:S01]  /*3480*/  USHF.R.S32.HI UR7, URZ, 0x1f, UR6 ;  /* 0x0000001fff077899 */ /* 0x000fe20008011406 */
[----:B------:R-:W-:Y:S01]  /*3490*/  UMOV UR28, 0x0 ;  /* 0x00000000001c7882 */ /* 0x000fe20000000000 */
[----:B------:R-:W-:Y:S02]  /*34a0*/  UMOV UR29, 0x10400490 ;  /* 0x10400490001d7882 */ /* 0x000fe40000000000 */
[----:B------:R-:W-:Y:S01]  /*34b0*/  ULEA.HI UR7, UR7, UR6, URZ, 0x6 ;  /* 0x0000000607077291 */ /* 0x000fe2000f8f30ff */
[----:B------:R-:W-:Y:S01]  /*34c0*/  UMOV UR26, 0x0 ;  /* 0x00000000001a7882 */ /* 0x000fe20000000000 */
[----:B------:R-:W-:Y:S02]  /*34d0*/  UMOV UR27, 0x10400490 ;  /* 0x10400490001b7882 */ /* 0x000fe40000000000 */
[----:B------:R-:W-:-:S04]  /*34e0*/  USHF.R.S32.HI UR7, URZ, 0x6, UR7 ;  /* 0x00000006ff077899 */ /* 0x000fc80008011407 */
[----:B------:R-:W-:-:S04]  /*34f0*/  UISETP.LT.AND UP0, UPT, UR7, 0x1, UPT ;  /* 0x000000010700788c */ /* 0x000fc8000bf01270 */
[----:B------:R-:W-:Y:S01]  /*3500*/  USEL UR23, UR7, 0x1, !UP0 ;  /* 0x0000000107177887 */ /* 0x000fe2000c000000 */
[----:B--2---:R-:W-:Y:S02]  /*3510*/  R2UR UR24, R2 ;  /* 0x00000000021872ca */ /* 0x004fe400000e0000 */
[----:B------:R-:W-:-:S13]  /*3520*/  CS2R R2, SRZ ;  /* 0x0000000000027805 */ /* 0x000fda000001ff00 */
.L_x_75:
[C---:B------:R-:W-:Y:S02]  /*3530*/  LEA R0, R8.reuse, UR8, 0x3 ;  /* 0x0000000808007c11 */ /* 0x040fe4000f8e18ff */
[----:B------:R-:W-:Y:S02]  /*3540*/  SHF.L.U32 R5, R3, 0x1f, RZ ;  /* 0x0000001f03057819 */ /* 0x000fe400000006ff */
[----:B------:R-:W-:Y:S02]  /*3550*/  LEA R4, R8, UR8, 0x4 ;  /* 0x0000000808047c11 */ /* 0x000fe4000f8e20ff */
[----:B------:R-:W1:Y:S02]  /*3560*/  SYNCS.PHASECHK.TRANS64.TRYWAIT P0, [R0+URZ+0xa0], R5 ;  /* 0x0000a005000075a7 */ /* 0x000e6400080011ff */
[----:B-1-34-:R-:W-:Y:S05]  /*3570*/  @!P0 BRA `(.L_x_68) ;  /* 0x0000008400c48947 */ /* 0x01afea0003800000 */
.L_x_165:
[----:B-1----:R-:W1:Y:S01]  /*3580*/  LDS.128 R4, [R4+0x110] ;  /* 0x0001100004047984 */ /* 0x002e620000000c00 */
[----:B------:R-:W-:Y:S02]  /*3590*/  VIADD R0, R0, 0xb0 ;  /* 0x000000b000007836 */ /* 0x000fe40000000000 */
[----:B------:R-:W-:Y:S01]  /*35a0*/  VIADD R8, R8, 0x1 ;  /* 0x0000000108087836 */ /* 0x000fe20000000000 */
[----:B------:R-:W-:Y:S01]  /*35b0*/  @!PT LDS RZ, [RZ] ;  /* 0x00000000fffff984 */ /* 0x000fe20000000800 */
[----:B------:R-:W-:Y:S01]  /*35c0*/  @!PT LDS RZ, [RZ] ;  /* 0x00000000fffff984 */ /* 0x000fe20000000800 */
[----:B------:R-:W-:Y:S01]  /*35d0*/  @!PT LDS RZ, [RZ] ;  /* 0x00000000fffff984 */ /* 0x000fe20000000800 */
[----:B------:R-:W-:Y:S01]  /*35e0*/  @!PT LDS RZ, [RZ] ;  /* 0x00000000fffff984 */ /* 0x000fe20000000800 */
[----:B------:R2:W-:Y:S06]  /*35f0*/  MEMBAR.ALL.CTA ;  /* 0x0000000000007992 */ /* 0x0005ec0000008000 */
[----:B--2---:R-:W2:Y:S01]  /*3600*/  FENCE.VIEW.ASYNC.S ;  /* 0x00000000000073c6 */ /* 0x004ea20000000000 */
[----:B------:R-:W-:-:S04]  /*3610*/  PRMT R0, RZ, 0x654, R0 ;  /* 0x00000654ff007816 */ /* 0x000fc80000000000 */
[----:B--2---:R2:W-:Y:S01]  /*3620*/  SYNCS.ARRIVE.TRANS64.RED.A1T0 RZ, [R0+URZ], RZ ;  /* 0x000000ff00ff79a7 */ /* 0x0045e200081004ff */
[----:B-1----:R-:W-:Y:S01]  /*3630*/  LOP3.LUT P1, RZ, R6, 0x1, RZ, 0xc0, !PT ;  /* 0x0000000106ff7812 */ /* 0x002fe2000782c0ff */
[----:B--2---:R-:W-:-:S12]  /*3640*/  BRA.U UP2, `(.L_x_69) ;  /* 0x0000000102e07547 */ /* 0x004fd8000b800000 */
[----:B------:R-:W1:Y:S01]  /*3650*/  LDCU UR6, c[0x0][0x38c] ;  /* 0x00007180ff0677ac */ /* 0x000e620008000800 */
[----:B------:R-:W-:Y:S02]  /*3660*/  PLOP3.LUT P2, PT, PT, PT, PT, 0x80, 0x8 ;  /* 0x000000000008781c */ /* 0x000fe40003f4f070 */
[----:B------:R-:W-:Y:S01]  /*3670*/  SHF.L.U32 R5, R9, 0x1f, RZ ;  /* 0x0000001f09057819 */ /* 0x000fe200000006ff */
[----:B------:R-:W-:Y:S02]  /*3680*/  ULEA UR10, UR22, UR8, 0x3 ;  /* 0x00000008160a7291 */ /* 0x000fe4000f8e18ff */
[----:B------:R-:W-:Y:S02]  /*3690*/  ULEA UR11, UR22, UR24, 0x8 ;  /* 0x00000018160b7291 */ /* 0x000fe4000f8e40ff */
[----:B-1----:R-:W-:-:S06]  /*36a0*/  UISETP.GE.AND UP0, UPT, UR6, 0x1, UPT ;  /* 0x000000010600788c */ /* 0x002fcc000bf06270 */
[----:B------:R-:W-:-:S05]  /*36b0*/  PLOP3.LUT P0, PT, PT, PT, UP0, 0x80, 0x8 ;  /* 0x000000000008781c */ /* 0x000fca0003f0f008 */
[----:B------:R-:W-:-:S08]  /*36c0*/  @UP0 ULEA UR6, UR21, UR8, 0x3 ;  /* 0x0000000815060291 */ /* 0x000fd0000f8e18ff */
[----:B------:R-:W-:-:S04]  /*36d0*/  @P0 SHF.L.U32 R0, R2, 0x1f, RZ ;  /* 0x0000001f02000819 */ /* 0x000fc800000006ff */
[----:B------:R1:W2:Y:S01]  /*36e0*/  @P0 SYNCS.PHASECHK.TRANS64.TRYWAIT P2, [UR6], R0 ;  /* 0x00000000ff0005a7 */ /* 0x0002a20008041106 */
[----:B------:R-:W3:Y:S02]  /*36f0*/  SYNCS.PHASECHK.TRANS64.TRYWAIT P0, [UR10+0xd0], R5 ;  /* 0x0000d005ff0075a7 */ /* 0x000ee4000800110a */
[----:B-123--:R-:W-:Y:S05]  /*3700*/  @!P0 BRA `(.L_x_70) ;  /* 0x0000008400748947 */ /* 0x00efea0003800000 */
.L_x_167:
[----:B------:R-:W-:Y:S01]  /*3710*/  UMOV UR19, UR20 ;  /* 0x0000001400137c82 */ /* 0x000fe20008000000 */
[----:B------:R-:W-:Y:S05]  /*3720*/  BRA.U !UP0, `(.L_x_71) ;  /* 0x0000000108987547 */ /* 0x000fea000b800000 */
[----:B------:R-:W-:Y:S02]  /*3730*/  UIADD3 UR19, UPT, UPT, UR23, UR20, URZ ;  /* 0x0000001417137290 */ /* 0x000fe4000fffe0ff */
[----:B------:R-:W-:Y:S01]  /*3740*/  UPLOP3.LUT UP3, UPT, UPT, UPT, UPT, 0x40, 0x4 ;  /* 0x000000000004789c */ /* 0x000fe20003f6e870 */
[----:B------:R-:W-:Y:S01]  /*3750*/  UMOV UR18, UR7 ;  /* 0x0000000700127c82 */ /* 0x000fe20008000000 */
[----:B------:R-:W-:-:S09]  /*3760*/  UMOV UR17, UR21 ;  /* 0x0000001500117c82 */ /* 0x000fd20008000000 */
.L_x_74:
[----:B--2---:R-:W-:Y:S01]  /*3770*/  ULEA UR9, UR17, UR8, 0x3 ;  /* 0x0000000811097291 */ /* 0x004fe2000f8e18ff */
[----:B---3--:R-:W-:Y:S11]  /*3780*/  @P2 BRA `(.L_x_72) ;  /* 0x00000000000c2947 */ /* 0x008ff60003800000 */
[----:B-1----:R-:W-:Y:S04]  /*3790*/  SHF.L.U32 R5, R2, 0x1f, RZ ;  /* 0x0000001f02057819 */ /* 0x002fe800000006ff */
[----:B------:R-:W1:Y:S02]  /*37a0*/  SYNCS.PHASECHK.TRANS64.TRYWAIT P0, [UR9], R5 ;  /* 0x00000005ff0075a7 */ /* 0x000e640008001109 */
[----:B-1----:R-:W-:Y:S05]  /*37b0*/  @!P0 BRA `(.L_x_73) ;  /* 0x0000008400608947 */ /* 0x002fea0003800000 */
.L_x_72:
[----:B------:R-:W-:Y:S01]  /*37c0*/  UISETP.NE.AND UP0, UPT, UR18, 0x1, UPT ;  /* 0x000000011200788c */ /* 0x000fe2000bf05270 */
[----:B------:R-:W-:Y:S01]  /*37d0*/  PLOP3.LUT P2, PT, PT, PT, PT, 0x80, 0x8 ;  /* 0x000000000008781c */ /* 0x000fe20003f4f070 */
[----:B------:R-:W-:Y:S02]  /*37e0*/  UIADD3 UR21, UPT, UPT, UR17, 0x1, URZ ;  /* 0x0000000111157890 */ /* 0x000fe4000fffe0ff */
[----:B------:R-:W-:Y:S02]  /*37f0*/  ULEA UR30, UR17, UR15, 0x9 ;  /* 0x0000000f111e7291 */ /* 0x000fe4000f8e48ff */
[----:B------:R-:W-:Y:S01]  /*3800*/  UISETP.NE.AND UP1, UPT, UR21, 0x5, UPT ;  /* 0x000000051500788c */ /* 0x000fe2000bf25270 */
[----:B------:R-:W-:Y:S01]  /*3810*/  PLOP3.LUT P0, PT, PT, PT, UP0, 0x80, 0x8 ;  /* 0x000000000008781c */ /* 0x000fe20003f0f008 */
[----:B------:R-:W-:Y:S02]  /*3820*/  ULEA UR32, UR17, UR14, 0x9 ;  /* 0x0000000e11207291 */ /* 0x000fe4000f8e48ff */
[----:B------:R-:W-:Y:S02]  /*3830*/  USEL UR16, URZ, 0x1, UP1 ;  /* 0x00000001ff107887 */ /* 0x000fe40008800000 */
[----:B------:R-:W-:Y:S02]  /*3840*/  USEL UR21, UR21, URZ, UP1 ;  /* 0x000000ff15157287 */ /* 0x000fe40008800000 */
[----:B------:R-:W-:Y:S02]  /*3850*/  UIADD3 UR36, UPT, UPT, UR30, 0x2, URZ ;  /* 0x000000021e247890 */ /* 0x000fe4000fffe0ff */
[----:B------:R-:W-:Y:S01]  /*3860*/  @UP0 ULEA UR6, UR21, UR8, 0x3 ;  /* 0x0000000815060291 */ /* 0x000fe2000f8e18ff */
[----:B------:R-:W-:Y:S01]  /*3870*/  LOP3.LUT R2, R2, UR16, RZ, 0x3c, !PT ;  /* 0x0000001002027c12 */ /* 0x000fe2000f8e3cff */
[----:B------:R-:W-:Y:S02]  /*3880*/  UIADD3 UR34, UPT, UPT, UR32, 0x2, URZ ;  /* 0x0000000220227890 */ /* 0x000fe4000fffe0ff */
[----:B------:R-:W-:Y:S01]  /*3890*/  UIADD3 UR9, UPT, UPT, UR9, 0x28, URZ ;  /* 0x0000002809097890 */ /* 0x000fe2000fffe0ff */
[----:B-1----:R-:W-:Y:S01]  /*38a0*/  @P0 SHF.L.U32 R0, R2, 0x1f, RZ ;  /* 0x0000001f02000819 */ /* 0x002fe200000006ff */
[----:B------:R-:W-:Y:S01]  /*38b0*/  UMOV UR31, 0x80004020 ;  /* 0x80004020001f7882 */ /* 0x000fe20000000000 */
[----:B------:R-:W-:Y:S01]  /*38c0*/  UMOV UR33, 0x80004020 ;  /* 0x8000402000217882 */ /* 0x000fe20000000000 */
[----:B------:R-:W-:Y:S01]  /*38d0*/  UMOV UR37, 0x80004020 ;  /* 0x8000402000257882 */ /* 0x000fe20000000000 */
[----:B------:R2:W3:Y:S01]  /*38e0*/  @P0 SYNCS.PHASECHK.TRANS64.TRYWAIT P2, [UR6], R0 ;  /* 0x00000000ff0005a7 */ /* 0x0004e20008041106 */
[----:B------:R-:W-:Y:S01]  /*38f0*/  UIADD3 UR20, UPT, UPT, UR20, 0x1, URZ ;  /* 0x0000000114147890 */ /* 0x000fe2000fffe0ff */
[----:B------:R2:W-:Y:S01]  /*3900*/  UTCQMMA.2CTA gdesc[UR32], gdesc[UR30], tmem[UR11], tmem[UR28], idesc[UR29], UP3 ;  /* 0x00ff1c1e200075ea */ /* 0x0005e20009a0030b */
[----:B------:R-:W-:Y:S02]  /*3910*/  UIADD3 UR18, UPT, UPT, UR18, -0x1, URZ ;  /* 0xffffffff12127890 */ /* 0x000fe4000fffe0ff */
[----:B------:R-:W-:Y:S02]  /*3920*/  UISETP.NE.AND UP0, UPT, UR20, UR19, UPT ;  /* 0x000000131400728c */ /* 0x000fe4000bf05270 */
[----:B------:R-:W-:Y:S01]  /*3930*/  UPLOP3.LUT UP3, UPT, UPT, UPT, UPT, 0x80, 0x8 ;  /* 0x000000000008789c */ /* 0x000fe20003f6f070 */
[----:B------:R-:W-:Y:S01]  /*3940*/  UMOV UR35, 0x80004020 ;  /* 0x8000402000237882 */ /* 0x000fe20000000000 */
[----:B------:R-:W-:Y:S01]  /*3950*/  UMOV UR17, UR21 ;  /* 0x0000001500117c82 */ /* 0x000fe20008000000 */
[----:B------:R2:W-:Y:S01]  /*3960*/  UTCQMMA.2CTA gdesc[UR34], gdesc[UR36], tmem[UR11], tmem[UR26], idesc[UR27], UPT ;  /* 0x00ff1a24220075ea */ /* 0x0005e2000ba0030b */
[----:B------:R2:W-:Y:S03]  /*3970*/  UTCBAR.2CTA.MULTICAST [UR9], URZ, UR13 ;  /* 0x000000ff090073e9 */ /* 0x0005e6000820080d */
[----:B------:R-:W-:Y:S05]  /*3980*/  BRA.U UP0, `(.L_x_74) ;  /* 0xfffffffd00787547 */ /* 0x000fea000b83ffff */
.L_x_71:
[----:B------:R-:W-:Y:S01]  /*3990*/  UIADD3 UR10, UPT, UPT, UR10, 0xc0, URZ ;  /* 0x000000c00a0a7890 */ /* 0x000fe2000fffe0ff */
[----:B------:R-:W-:-:S08]  /*39a0*/  UMOV UR20, UR19 ;  /* 0x0000001300147c82 */ /* 0x000fd00008000000 */
[----:B------:R4:W-:Y:S01]  /*39b0*/  UTCBAR.2CTA.MULTICAST [UR10], URZ, UR12 ;  /* 0x000000ff0a0073e9 */ /* 0x0009e2000820080c */
[----:B------:R-:W-:Y:S02]  /*39c0*/  NOP ;  /* 0x0000000000007918 */ /* 0x000fe40000000000 */
.L_x_69:
[----:B------:R-:W-:Y:S01]  /*39d0*/  UIADD3 UR22, UPT, UPT, UR22, 0x1, URZ ;  /* 0x0000000116167890 */ /* 0x000fe2000fffe0ff */
[----:B------:R-:W-:-:S03]  /*39e0*/  ISETP.NE.AND P0, PT, R8, 0x2, PT ;  /* 0x000000020800780c */ /* 0x000fc60003f05270 */
[----:B------:R-:W-:Y:S01]  /*39f0*/  UISETP.NE.AND UP0, UPT, UR22, 0x2, UPT ;  /* 0x000000021600788c */ /* 0x000fe2000bf05270 */
[----:B-12---:R-:W-:Y:S02]  /*3a00*/  SEL R0, RZ, 0x1, P0 ;  /* 0x00000001ff007807 */ /* 0x006fe40000000000 */
[----:B------:R-:W-:Y:S01]  /*3a10*/  SEL R8, R8, RZ, P0 ;  /* 0x000000ff08087207 */ /* 0x000fe20000000000 */
[----:B------:R-:W-:Y:S01]  /*3a20*/  USEL UR6, URZ, 0x1, UP0 ;  /* 0x00000001ff067887 */ /* 0x000fe20008000000 */
[----:B------:R-:W-:Y:S01]  /*3a30*/  LOP3.LUT R3, R3, R0, RZ, 0x3c, !PT ;  /* 0x0000000003037212 */ /* 0x000fe200078e3cff */
[----:B------:R-:W-:-:S04]  /*3a40*/  USEL UR22, UR22, URZ, UP0 ;  /* 0x000000ff16167287 */ /* 0x000fc80008000000 */
[----:B------:R-:W-:Y:S01]  /*3a50*/  LOP3.LUT R9, R9, UR6, RZ, 0x3c, !PT ;  /* 0x0000000609097c12 */ /* 0x000fe2000f8e3cff */
[----:B------:R-:W-:Y:S07]  /*3a60*/  @P1 BRA `(.L_x_75) ;  /* 0xfffffff800b01947 */ /* 0x000fee000383ffff */
[----:B------:R-:W1:Y:S01]  /*3a70*/  S2UR UR6, SR_CgaCtaId ;  /* 0x00000000000679c3 */ /* 0x000e620000008800 */
[----:B------:R-:W-:Y:S01]  /*3a80*/  ELECT P0, URZ, PT ;  /* 0x0000000000ff782f */ /* 0x000fe20003800000 */
[----:B------:R-:W-:Y:S01]  /*3a90*/  HFMA2 R0, -RZ, RZ, 0, 5.9604644775390625e-08 ;  /* 0x00000001ff007431 */ /* 0x000fe200000001ff */
[----:B------:R-:W-:-:S05]  /*3aa0*/  UMOV UR7, 0x40 ;  /* 0x0000004000077882 */ /* 0x000fca0000000000 */
[----:B------:R-:W-:Y:S01]  /*3ab0*/  UVIRTCOUNT.DEALLOC.SMPOOL 0x80 ;  /* 0x000000800000784c */ /* 0x000fe20000000000 */
[----:B------:R-:W-:Y:S02]  /*3ac0*/  UISETP.NE.AND UP0, UPT, UR5, URZ, UPT ;  /* 0x000000ff0500728c */ /* 0x000fe4000bf05270 */
[----:B-1----:R-:W-:-:S09]  /*3ad0*/  ULEA UR6, UR6, UR7, 0x18 ;  /* 0x0000000706067291 */ /* 0x002fd2000f8ec0ff */
[----:B------:R1:W-:Y:S01]  /*3ae0*/  @P0 STS.U8 [UR6+0x1c], R0 ;  /* 0x00001c00ff000988 */ /* 0x0003e20008000006 */
[----:B------:R-:W-:Y:S05]  /*3af0*/  BRA.U UP0, `(.L_x_76) ;  /* 0x0000000100587547 */ /* 0x000fea000b800000 */
[----:B------:R-:W-:Y:S01]  /*3b00*/  UIADD3 UR7, UPT, UPT, UR8, 0xd0, URZ ;  /* 0x000000d008077890 */ /* 0x000fe2000fffe0ff */
[----:B------:R-:W-:-:S03]  /*3b10*/  SHF.L.U32 R3, R9, 0x1f, RZ ;  /* 0x0000001f09037819 */ /* 0x000fc600000006ff */
[----:B------:R-:W-:-:S09]  /*3b20*/  ULEA UR5, UR22, UR7, 0x3 ;  /* 0x0000000716057291 */ /* 0x000fd2000f8e18ff */
[----:B------:R-:W2:Y:S02]  /*3b30*/  SYNCS.PHASECHK.TRANS64.TRYWAIT P0, [UR5], R3 ;  /* 0x00000003ff0075a7 */ /* 0x000ea40008001105 */
[----:B--2---:R-:W-:Y:S05]  /*3b40*/  @!P0 BRA `(.L_x_77) ;  /* 0x0000008000948947 */ /* 0x004fea0003800000 */
.L_x_170:
[----:B------:R-:W-:-:S04]  /*3b50*/  UIADD3 UR9, UPT, UPT, UR22, 0x1, URZ ;  /* 0x0000000116097890 */ /* 0x000fc8000fffe0ff */
[----:B------:R-:W-:-:S04]  /*3b60*/  UISETP.NE.AND UP1, UPT, UR9, 0x2, UPT ;  /* 0x000000020900788c */ /* 0x000fc8000bf25270 */
[----:B------:R-:W-:Y:S02]  /*3b70*/  USEL UR5, URZ, 0x1, UP1 ;  /* 0x00000001ff057887 */ /* 0x000fe40008800000 */
[----:B------:R-:W-:-:S04]  /*3b80*/  USEL UR9, UR9, URZ, UP1 ;  /* 0x000000ff09097287 */ /* 0x000fc80008800000 */
[----:B------:R-:W-:Y:S01]  /*3b90*/  ULEA UR9, UR9, UR7, 0x3 ;  /* 0x0000000709097291 */ /* 0x000fe2000f8e18ff */
[----:B-1----:R-:W-:-:S04]  /*3ba0*/  LOP3.LUT R3, R9, UR5, RZ, 0x3c, !PT ;  /* 0x0000000509037c12 */ /* 0x002fc8000f8e3cff */
[----:B------:R-:W-:Y:S01]  /*3bb0*/  SHF.L.U32 R3, R3, 0x1f, RZ ;  /* 0x0000001f03037819 */ /* 0x000fe200000006ff */
[----:B------:R-:W-:-:S04]  /*3bc0*/  IMAD.U32 R0, RZ, RZ, UR9 ;  /* 0x00000009ff007e24 */ /* 0x000fc8000f8e00ff */
[----:B------:R1:W2:Y:S03]  /*3bd0*/  SYNCS.PHASECHK.TRANS64.TRYWAIT P0, [R0+URZ], R3 ;  /* 0x00000003000075a7 */ /* 0x0002a600080011ff */
[----:B--2---:R-:W-:Y:S05]  /*3be0*/  @!P0 NANOSLEEP.SYNCS 0x989680 ;  /* 0x009896800000895d */ /* 0x004fea0003900000 */
[----:B------:R-:W2:Y:S02]  /*3bf0*/  @!P0 SYNCS.PHASECHK.TRANS64 P0, [R0+URZ], R3 ;  /* 0x00000003000085a7 */ /* 0x000ea400080010ff */
[----:B--2---:R-:W-:Y:S05]  /*3c00*/  @P0 BRA `(.L_x_78) ;  /* 0x0000000000200947 */ /* 0x004fea0003800000 */
.L_x_79:
[----:B--2---:R2:W1:Y:S02]  /*3c10*/  SYNCS.PHASECHK.TRANS64.TRYWAIT P0, [R0+URZ], R3 ;  /* 0x00000003000075a7 */ /* 0x00446400080011ff */
[----:B-1----:R-:W-:Y:S05]  /*3c20*/  @!P0 NANOSLEEP.SYNCS 0x989680 ;  /* 0x009896800000895d */ /* 0x002fea0003900000 */
[----:B------:R-:W1:Y:S02]  /*3c30*/  @!P0 SYNCS.PHASECHK.TRANS64 P0, [R0+URZ], R3 ;  /* 0x00000003000085a7 */ /* 0x000e6400080010ff */
[----:B-1----:R-:W-:Y:S05]  /*3c40*/  @!P0 BRA `(.L_x_79) ;  /* 0xfffffffc00f08947 */ /* 0x002fea000383ffff */
[----:B------:R-:W-:Y:S05]  /*3c50*/  BRA `(.L_x_78) ;  /* 0x00000000000c7947 */ /* 0x000fea0003800000 */
.L_x_76:
[----:B------:R-:W-:-:S04]  /*3c60*/  UIADD3 UR5, UPT, UPT, UR8, 0x100, URZ ;  /* 0x0000010008057890 */ /* 0x000fc8000fffe0ff */
[----:B------:R-:W-:-:S09]  /*3c70*/  UPRMT UR5, UR4, 0x654, UR5 ;  /* 0x0000065404057896 */ /* 0x000fd20008000005 */
[----:B------:R-:W-:Y:S03]  /*3c80*/  SYNCS.ARRIVE.TRANS64.RED.A1T0 RZ, [UR5], RZ ;  /* 0x000000ffffff79a7 */ /* 0x000fe60008100405 */
.L_x_78:
[----:B-12---:R-:W-:Y:S01]  /*3c90*/  SHF.L.U32 R3, RZ, 0x1f, RZ ;  /* 0x0000001fff037819 */ /* 0x006fe200000006ff */
[----:B------:R-:W-:Y:S01]  /*3ca0*/  UIADD3 UR5, UPT, UPT, UR8, 0x100, URZ ;  /* 0x0000010008057890 */ /* 0x000fe2000fffe0ff */
[----:B------:R-:W-:Y:S02]  /*3cb0*/  PLOP3.LUT P0, PT, PT, PT, UP0, 0x80, 0x8 ;  /* 0x000000000008781c */ /* 0x000fe40003f0f008 */
[----:B------:R-:W1:Y:S02]  /*3cc0*/  SYNCS.PHASECHK.TRANS64.TRYWAIT P1, [UR8+0x100], R3 ;  /* 0x00010003ff0075a7 */ /* 0x000e640008021108 */
[----:B-1----:R-:W-:Y:S09]  /*3cd0*/  @!P1 BRA `(.L_x_80) ;  /* 0x0000008000489947 */ /* 0x002ff20003800000 */
.L_x_172:
[----:B------:R-:W-:Y:S01]  /*3ce0*/  @!UP0 UPRMT UR5, UR4, 0x654, UR5 ;  /* 0x0000065404058896 */ /* 0x000fe20008000005 */
[----:B------:R-:W-:Y:S02]  /*3cf0*/  UMOV UR8, 0xffff ;  /* 0x0000ffff00087882 */ /* 0x000fe40000000000 */
[----:B------:R-:W-:-:S06]  /*3d00*/  UMOV UR4, 0x1 ;  /* 0x0000000100047882 */ /* 0x000fcc0000000000 */
[----:B------:R-:W-:Y:S01]  /*3d10*/  @!P0 SYNCS.ARRIVE.TRANS64.RED.A1T0 RZ, [UR5], RZ ;  /* 0x000000ffffff89a7 */ /* 0x000fe20008100405 */
[----:B------:R-:W-:Y:S01]  /*3d20*/  NOP ;  /* 0x0000000000007918 */ /* 0x000fe20000000000 */
[----:B-1----:R-:W1:Y:S01]  /*3d30*/  LDS R0, [UR6+0x14] ;  /* 0x00001406ff007984 */ /* 0x002e620008000800 */
[----:B------:R-:W-:-:S04]  /*3d40*/  ULOP3.LUT UR5, UR24, 0xffff, URZ, 0xc0, !UPT ;  /* 0x0000ffff18057892 */ /* 0x000fc8000f8ec0ff */
[----:B------:R-:W-:-:S04]  /*3d50*/  USHF.R.U32.HI UR5, URZ, 0x5, UR5 ;  /* 0x00000005ff057899 */ /* 0x000fc80008011605 */
[----:B------:R-:W-:Y:S02]  /*3d60*/  USHF.L.U32 UR8, UR8, UR5, URZ ;  /* 0x0000000508087299 */ /* 0x000fe400080006ff */
[----:B------:R-:W-:-:S04]  /*3d70*/  USHF.L.U32 UR4, UR4, UR5, URZ ;  /* 0x0000000504047299 */ /* 0x000fc800080006ff */
[----:B-1----:R-:W-:-:S04]  /*3d80*/  LOP3.LUT R0, R0, UR8, RZ, 0xc0, !PT ;  /* 0x0000000800007c12 */ /* 0x002fc8000f8ec0ff */
[----:B------:R-:W-:-:S13]  /*3d90*/  ISETP.NE.AND P0, PT, R0, UR8, PT ;  /* 0x0000000800007c0c */ /* 0x000fda000bf05270 */
[----:B------:R-:W-:Y:S05]  /*3da0*/  @P0 BRA `(.L_x_81) ;  /* 0x0000000000580947 */ /* 0x000fea0003800000 */
[----:B------:R-:W1:Y:S02]  /*3db0*/  LDS R0, [UR6+0x18] ;  /* 0x00001806ff007984 */ /* 0x000e640008000800 */
[----:B-1----:R-:W-:-:S04]  /*3dc0*/  LOP3.LUT R0, R0, UR4, RZ, 0xc0, !PT ;  /* 0x0000000400007c12 */ /* 0x002fc8000f8ec0ff */
[----:B------:R-:W-:-:S13]  /*3dd0*/  ISETP.NE.AND P0, PT, R0, UR4, PT ;  /* 0x0000000400007c0c */ /* 0x000fda000bf05270 */
[----:B------:R-:W-:Y:S05]  /*3de0*/  @P0 BRA `(.L_x_82) ;  /* 0x00000000003c0947 */ /* 0x000fea0003800000 */
[----:B------:R-:W1:Y:S01]  /*3df0*/  S2R R2, SR_LANEID ;  /* 0x0000000000027919 */ /* 0x000e620000000000 */
[----:B------:R-:W-:Y:S01]  /*3e00*/  ULOP3.LUT UR8, URZ, UR8, URZ, 0x33, !UPT ;  /* 0x00000008ff087292 */ /* 0x000fe2000f8e33ff */
[----:B------:R-:W-:Y:S01]  /*3e10*/  LOP3.LUT R4, RZ, UR4, RZ, 0x33, !PT ;  /* 0x00000004ff047c12 */ /* 0x000fe2000f8e33ff */
[----:B------:R-:W-:Y:S02]  /*3e20*/  VOTEU.ANY UR7, UPT, PT ;  /* 0x0000000000077886 */ /* 0x000fe400038e0100 */
[----:B------:R-:W-:Y:S01]  /*3e30*/  UFLO.U32 UR7, UR7 ;  /* 0x00000007000772bd */ /* 0x000fe200080e0000 */
[----:B------:R-:W2:Y:S01]  /*3e40*/  REDUX UR4, R4 ;  /* 0x00000000040473c4 */ /* 0x000ea20000000000 */
[----:B------:R-:W-:-:S06]  /*3e50*/  IMAD.U32 R0, RZ, RZ, UR8 ;  /* 0x00000008ff007e24 */ /* 0x000fcc000f8e00ff */
[----:B------:R1:W-:Y:S01]  /*3e60*/  UTCATOMSWS.AND URZ, UR8 ;  /* 0x0000000800ff79e3 */ /* 0x0003e20008000000 */
[----:B------:R-:W3:Y:S01]  /*3e70*/  REDUX UR5, R0 ;  /* 0x00000000000573c4 */ /* 0x000ee20000000000 */
[----:B-1----:R-:W-:Y:S01]  /*3e80*/  ISETP.EQ.U32.AND P0, PT, R2, UR7, PT ;  /* 0x0000000702007c0c */ /* 0x002fe2000bf02070 */
[----:B--2---:R-:W-:Y:S01]  /*3e90*/  IMAD.U32 R2, RZ, RZ, UR4 ;  /* 0x00000004ff027e24 */ /* 0x004fe2000f8e00ff */
[----:B---3--:R-:W-:-:S11]  /*3ea0*/  MOV R3, UR5 ;  /* 0x0000000500037c02 */ /* 0x008fd60008000f00 */
[----:B------:R1:W-:Y:S04]  /*3eb0*/  @P0 ATOMS.AND RZ, [UR6+0x14], R3 ;  /* 0x00001403ffff098c */ /* 0x0003e8000a800006 */
[----:B------:R1:W-:Y:S01]  /*3ec0*/  @P0 ATOMS.AND RZ, [UR6+0x18], R2 ;  /* 0x00001802ffff098c */ /* 0x0003e2000a800006 */
[----:B------:R-:W-:Y:S05]  /*3ed0*/  BRA `(.L_x_83) ;  /* 0x0000000000147947 */ /* 0x000fea0003800000 */
.L_x_82:
[----:B------:R-:W-:Y:S02]  /*3ee0*/  MOV R2, 0x3f00 ;  /* 0x00003f0000027802 */ /* 0x000fe40000000f00 */
[----:B---345:R-:W-:Y:S05]  /*3ef0*/  CALL.REL.NOINC `($__internal_0_$__cuda_sm10x_tcgen05_guardrail_trap_col_being_dealloced_not_returned_by_alloc) ;  /* 0x0000008400247944 */ /* 0x038fea0003c00000 */
[----:B------:R-:W-:Y:S05]  /*3f00*/  BRA `(.L_x_83) ;  /* 0x0000000000087947 */ /* 0x000fea0003800000 */
.L_x_81:
[----:B------:R-:W-:Y:S02]  /*3f10*/  MOV R2, 0x3f30 ;  /* 0x00003f3000027802 */ /* 0x000fe40000000f00 */
[----:B---345:R-:W-:Y:S05]  /*3f20*/  CALL.REL.NOINC `($__internal_2_$__cuda_sm10x_tcgen05_guardrail_trap_unallocated_columns_being_dealloced) ;  /* 0x0000008400307944 */ /* 0x038fea0003c00000 */
.L_x_83:
[----:B------:R-:W-:Y:S01]  /*3f30*/  NOP ;  /* 0x0000000000007918 */ /* 0x000fe20000000000 */
[----:B----4-:R-:W-:Y:S05]  /*3f40*/  EXIT ;  /* 0x000000000000794d */ /* 0x010fea0003800000 */
.L_x_56:
[----:B------:R-:W-:-:S09]  /*3f50*/  UISETP.NE.OR UP5, UPT, UR10, 0x3, !UP5 ;  /* 0x000000030a00788c */ /* 0x000fd2000efa5670 */
[----:B------:R-:W-:Y:S05]  /*3f60*/  BRA.U UP5, `(.L_x_84) ;  /* 0x0000001105147547 */ /* 0x000fea000b800000 */
[----:B------:R-:W1:Y:S01]  /*3f70*/  LDC R0, c[0x0][0xb30] ;  /* 0x0002cc00ff007b82 */ /* 0x000e620000000800 */
[----:B------:R-:W2:Y:S01]  /*3f80*/  LDCU.64 UR8, c[0x0][0x888] ;  /* 0x00011100ff0877ac */ /* 0x000ea20008000a00 */
[----:B------:R-:W-:Y:S02]  /*3f90*/  HFMA2 R29, -RZ, RZ, 0, 0 ;  /* 0x00000000ff1d7431 */ /* 0x000fe400000001ff */
[----:B------:R-:W-:Y:S01]  /*3fa0*/  IMAD.MOV.U32 R31, RZ, RZ, 0x1 ;  /* 0x00000001ff1f7424 */ /* 0x000fe200078e00ff */
[----:B------:R-:W-:Y:S01]  /*3fb0*/  MOV R23, 0x2000 ;  /* 0x0000200000177802 */ /* 0x000fe20000000f00 */
[----:B------:R-:W3:Y:S01]  /*3fc0*/  LDCU.64 UR4, c[0x0][0x890] ;  /* 0x00011200ff0477ac */ /* 0x000ee20008000a00 */
[----:B------:R-:W-:Y:S01]  /*3fd0*/  IMAD.MOV.U32 R30, RZ, RZ, RZ ;  /* 0x000000ffff1e7224 */ /* 0x000fe200078e00ff */
[----:B------:R-:W4:Y:S01]  /*3fe0*/  LDC R19, c[0x0][0x370] ;  /* 0x0000dc00ff137b82 */ /* 0x000f220000000800 */
[----:B------:R-:W-:Y:S01]  /*3ff0*/  UMOV UR7, 0x400 ;  /* 0x0000040000077882 */ /* 0x000fe20000000000 */
[----:B------:R-:W-:-:S02]  /*4000*/  UPLOP3.LUT UP1, UPT, UPT, UPT, UPT, 0x40, 0x4 ;  /* 0x000000000004789c */ /* 0x000fc40003f2e870 */
[----:B------:R-:W-:-:S04]  /*4010*/  ULEA UR7, UR37, UR7, 0x18 ;  /* 0x0000000725077291 */ /* 0x000fc8000f8ec0ff */
[----:B------:R-:W4:Y:S01]  /*4020*/  LDC R2, c[0x0][0xb0c] ;  /* 0x0002c300ff027b82 */ /* 0x000f220000000800 */
[----:B------:R-:W-:Y:S02]  /*4030*/  UIADD3 UR13, UPT, UPT, UR7, 0x68, URZ ;  /* 0x00000068070d7890 */ /* 0x000fe4000fffe0ff */
[----:B--2---:R-:W-:Y:S02]  /*4040*/  UISETP.NE.U32.AND UP2, UPT, UR8, URZ, UPT ;  /* 0x000000ff0800728c */ /* 0x004fe4000bf45070 */
[----:B------:R-:W-:Y:S02]  /*4050*/  UIADD3 UR33, UPT, UPT, UR7, 0x50, URZ ;  /* 0x0000005007217890 */ /* 0x000fe4000fffe0ff */
[----:B---3--:R-:W-:Y:S01]  /*4060*/  UISETP.NE.U32.AND UP3, UPT, UR4, URZ, UPT ;  /* 0x000000ff0400728c */ /* 0x008fe2000bf65070 */
[----:B------:R-:W2:Y:S01]  /*4070*/  LDC R18, c[0x0][0xb20] ;  /* 0x0002c800ff127b82 */ /* 0x000ea20000000800 */
[----:B-1----:R-:W-:Y:S01]  /*4080*/  ISETP.NE.AND P1, PT, R0, 0x1, PT ;  /* 0x000000010000780c */ /* 0x002fe20003f25270 */
[----:B------:R-:W-:-:S02]  /*4090*/  UISETP.NE.AND.EX UP2, UPT, UR9, URZ, UPT, UP2 ;  /* 0x000000ff0900728c */ /* 0x000fc4000bf45320 */
[----:B------:R-:W-:Y:S02]  /*40a0*/  UIADD3 UR25, UPT, UPT, UR7, 0x58, URZ ;  /* 0x0000005807197890 */ /* 0x000fe4000fffe0ff */
[----:B------:R-:W-:Y:S02]  /*40b0*/  UIADD3 UR17, UPT, UPT, UR7, 0x60, URZ ;  /* 0x0000006007117890 */ /* 0x000fe4000fffe0ff */
[----:B------:R-:W1:Y:S01]  /*40c0*/  LDC.64 R32, c[0x0][0x348] ;  /* 0x0000d200ff207b82 */ /* 0x000e620000000a00 */
[----:B------:R-:W-:Y:S02]  /*40d0*/  UPRMT UR13, UR37, 0x654, UR13 ;  /* 0x00000654250d7896 */ /* 0x000fe4000800000d */
[----:B------:R-:W-:-:S05]  /*40e0*/  UISETP.NE.AND.EX UP3, UPT, UR5, URZ, UPT, UP3 ;  /* 0x000000ff0500728c */ /* 0x000fca000bf65330 */
[----:B------:R-:W3:Y:S08]  /*40f0*/  LDC.64 R16, c[0x0][0xb10] ;  /* 0x0002c400ff107b82 */ /* 0x000ef00000000a00 */
[----:B------:R-:W1:Y:S08]  /*4100*/  LDC.64 R6, c[0x0][0xb18] ;  /* 0x0002c600ff067b82 */ /* 0x000e700000000a00 */
[----:B------:R-:W1:Y:S08]  /*4110*/  LDC.64 R4, c[0x0][0xb28] ;  /* 0x0002ca00ff047b82 */ /* 0x000e700000000a00 */
[----:B--2-4-:R-:W1:Y:S02]  /*4120*/  LDC R22, c[0x0][0x374] ;  /* 0x0000dd00ff167b82 */ /* 0x014e640000000800 */
.L_x_95:
[C---:B------:R-:W-:Y:S02]  /*4130*/  LEA R0, R30.reuse, UR7, 0x3 ;  /* 0x000000071e007c11 */ /* 0x040fe4000f8e18ff */
[----:B------:R-:W-:Y:S02]  /*4140*/  SHF.L.U32 R3, R29, 0x1f, RZ ;  /* 0x0000001f1d037819 */ /* 0x000fe400000006ff */
[----:B------:R-:W-:Y:S02]  /*4150*/  LEA R24, R30, UR7, 0x4 ;  /* 0x000000071e187c11 */ /* 0x000fe4000f8e20ff */
[----:B--2---:R-:W2:Y:S02]  /*4160*/  SYNCS.PHASECHK.TRANS64.TRYWAIT P0, [R0+URZ+0xa0], R3 ;  /* 0x0000a003000075a7 */ /* 0x004ea400080011ff */
[----:B--2---:R-:W-:Y:S05]  /*4170*/  @!P0 BRA `(.L_x_85) ;  /* 0x0000007c00388947 */ /* 0x004fea0003800000 */
.L_x_173:
[----:B------:R-:W-:Y:S01]  /*4180*/  ISETP.GE.AND P0, PT, R72, 0x1, PT ;  /* 0x000000014800780c */ /* 0x000fe20003f06270 */
[----:B------:R-:W4:Y:S01]  /*4190*/  LDS.128 R24, [R24+0x110] ;  /* 0x0001100018187984 */ /* 0x000f220000000c00 */
[----:B--2---:R-:W-:Y:S01]  /*41a0*/  VIADD R0, R0, 0xb0 ;  /* 0x000000b000007836 */ /* 0x004fe20000000000 */
[----:B------:R-:W-:Y:S01]  /*41b0*/  @!PT LDS RZ, [RZ] ;  /* 0x00000000fffff984 */ /* 0x000fe20000000800 */
[----:B------:R-:W-:Y:S01]  /*41c0*/  @!PT LDS RZ, [RZ] ;  /* 0x00000000fffff984 */ /* 0x000fe20000000800 */
[----:B------:R-:W-:Y:S01]  /*41d0*/  @!PT LDS RZ, [RZ] ;  /* 0x00000000fffff984 */ /* 0x000fe20000000800 */
[----:B------:R-:W-:Y:S01]  /*41e0*/  @!PT LDS RZ, [RZ] ;  /* 0x00000000fffff984 */ /* 0x000fe20000000800 */
[----:B------:R2:W-:Y:S06]  /*41f0*/  MEMBAR.ALL.CTA ;  /* 0x0000000000007992 */ /* 0x0005ec0000008000 */
[----:B--2---:R-:W2:Y:S01]  /*4200*/  FENCE.VIEW.ASYNC.S ;  /* 0x00000000000073c6 */ /* 0x004ea20000000000 */
[----:B------:R-:W-:Y:S04]  /*4210*/  PRMT R0, RZ, 0x654, R0 ;  /* 0x00000654ff007816 */ /* 0x000fe80000000000 */
[----:B--2---:R2:W-:Y:S01]  /*4220*/  SYNCS.ARRIVE.TRANS64.RED.A1T0 RZ, [R0+URZ], RZ ;  /* 0x000000ff00ff79a7 */ /* 0x0045e200081004ff */
[----:B----4-:R-:W-:Y:S11]  /*4230*/  LOP3.LUT P3, RZ, R26, 0x1, RZ, 0xc0, !PT ;  /* 0x000000011aff7812 */ /* 0x010ff6000786c0ff */
[----:B------:R-:W-:Y:S02]  /*4240*/  @!UPT UIADD3 URZ, UPT, UPT, URZ, URZ, URZ ;  /* 0x000000fffffff290 */ /* 0x000fe4000fffe0ff */
[----:B------:R-:W-:Y:S02]  /*4250*/  @P3 MOV R13, R24 ;  /* 0x00000018000d3202 */ /* 0x000fe40000000f00 */
[----:B------:R-:W-:Y:S01]  /*4260*/  @P3 LOP3.LUT R8, R25, 0xffff, RZ, 0xc0, !PT ;  /* 0x0000ffff19083812 */ /* 0x000fe200078ec0ff */
[----:B--2---:R-:W-:Y:S06]  /*4270*/  @!P0 BRA `(.L_x_86) ;  /* 0x0000000000a48947 */ /* 0x004fec0003800000 */
[----:B-1----:R-:W-:Y:S01]  /*4280*/  IMAD.HI.U32 R35, R22, R7, RZ ;  /* 0x0000000716237227 */ /* 0x002fe200078e00ff */
[----:B------:R-:W-:Y:S02]  /*4290*/  ISETP.NE.AND P0, PT, R6, 0x1, PT ;  /* 0x000000010600780c */ /* 0x000fe40003f05270 */
[----:B------:R-:W-:Y:S01]  /*42a0*/  ISETP.NE.AND P2, PT, R72, 0x1, PT ;  /* 0x000000014800780c */ /* 0x000fe20003f45270 */
[----:B---3--:R-:W-:Y:S01]  /*42b0*/  IMAD.HI.U32 R34, R19, R16, RZ ;  /* 0x0000001013227227 */ /* 0x008fe200078e00ff */
[----:B------:R-:W-:Y:S02]  /*42c0*/  SHF.R.U32.HI R35, RZ, R18, R35 ;  /* 0x00000012ff237219 */ /* 0x000fe40000011623 */
[----:B------:R-:W-:Y:S01]  /*42d0*/  ISETP.NE.AND P4, PT, R2, 0x1, PT ;  /* 0x000000010200780c */ /* 0x000fe20003f85270 */
[----:B------:R-:W-:Y:S01]  /*42e0*/  IMAD.HI.U32 R36, R13, R16, RZ ;  /* 0x000000100d247227 */ /* 0x000fe200078e00ff */
[----:B------:R-:W-:Y:S02]  /*42f0*/  SHF.R.U32.HI R34, RZ, R17, R34 ;  /* 0x00000011ff227219 */ /* 0x000fe40000011622 */
[----:B------:R-:W-:Y:S01]  /*4300*/  SEL R3, R22, R35, !P0 ;  /* 0x0000002316037207 */ /* 0x000fe20004000000 */
[C---:B------:R-:W-:Y:S01]  /*4310*/  IMAD.HI.U32 R35, R8.reuse, R7, RZ ;  /* 0x0000000708237227 */ /* 0x040fe200078e00ff */
[----:B------:R-:W-:Y:S02]  /*4320*/  SEL R11, R19, R34, !P4 ;  /* 0x00000022130b7207 */ /* 0x000fe40006000000 */
[----:B------:R-:W-:Y:S01]  /*4330*/  SHF.R.U32.HI R36, RZ, R17, R36 ;  /* 0x00000011ff247219 */ /* 0x000fe20000011624 */
[----:B------:R-:W-:Y:S01]  /*4340*/  IMAD.HI.U32 R38, R3, R4, RZ ;  /* 0x0000000403267227 */ /* 0x000fe200078e00ff */
[----:B------:R-:W-:Y:S03]  /*4350*/  SHF.R.U32.HI R35, RZ, R18, R35 ;  /* 0x00000012ff237219 */ /* 0x000fe60000011623 */
[----:B------:R-:W-:Y:S01]  /*4360*/  IMAD.HI.U32 R34, R11, R4, RZ ;  /* 0x000000040b227227 */ /* 0x000fe200078e00ff */
[----:B------:R-:W-:Y:S02]  /*4370*/  @P2 SHF.R.U32.HI R3, RZ, R5, R38 ;  /* 0x00000005ff032219 */ /* 0x000fe40000011626 */
[----:B------:R-:W-:Y:S02]  /*4380*/  SEL R9, R8, R35, !P0 ;  /* 0x0000002308097207 */ /* 0x000fe40004000000 */
[----:B------:R-:W-:Y:S01]  /*4390*/  @P2 SHF.R.U32.HI R11, RZ, R5, R34 ;  /* 0x00000005ff0b2219 */ /* 0x000fe20000011622 */
[C---:B------:R-:W-:Y:S01]  /*43a0*/  IMAD R10, R72.reuse, R3, RZ ;  /* 0x00000003480a7224 */ /* 0x040fe200078e02ff */
[----:B------:R-:W-:Y:S01]  /*43b0*/  SEL R3, R13, R36, !P4 ;  /* 0x000000240d037207 */ /* 0x000fe20006000000 */
[C---:B------:R-:W-:Y:S03]  /*43c0*/  IMAD.HI.U32 R14, R9.reuse, R4, RZ ;  /* 0x00000004090e7227 */ /* 0x040fe600078e00ff */
[----:B------:R-:W-:Y:S01]  /*43d0*/  ISETP.GE.AND P0, PT, R9, R10, PT ;  /* 0x0000000a0900720c */ /* 0x000fe20003f06270 */
[C---:B------:R-:W-:Y:S01]  /*43e0*/  IMAD R12, R72.reuse, R11, RZ ;  /* 0x0000000b480c7224 */ /* 0x040fe200078e02ff */
[-C--:B------:R-:W-:Y:S04]  /*43f0*/  SHF.R.U32.HI R14, RZ, R5.reuse, R14 ;  /* 0x00000005ff0e7219 */ /* 0x080fe8000001160e */
[----:B------:R-:W-:Y:S02]  /*4400*/  ISETP.GE.OR P0, PT, R3, R12, P0 ;  /* 0x0000000c0300720c */ /* 0x000fe40000706670 */
[----:B------:R-:W-:Y:S05]  /*4410*/  SEL R15, R9, R14, !P2 ;  /* 0x0000000e090f7207 */ /* 0x000fea0005000000 */
[----:B------:R-:W-:Y:S04]  /*4420*/  IMAD.MOV R14, RZ, RZ, -R15 ;  /* 0x000000ffff0e7224 */ /* 0x000fe800078e0a0f */
[----:B------:R-:W-:Y:S02]  /*4430*/  IMAD R14, R72, R14, R9 ;  /* 0x0000000e480e7224 */ /* 0x000fe400078e0209 */
[C---:B------:R-:W-:Y:S05]  /*4440*/  @!P0 IMAD.HI.U32 R10, R3.reuse, R4, RZ ;  /* 0x00000004030a8227 */ /* 0x040fea00078e00ff */
[----:B------:R-:W-:Y:S04]  /*4450*/  @!P0 SHF.R.U32.HI R10, RZ, R5, R10 ;  /* 0x00000005ff0a8219 */ /* 0x000fe8000001160a */
[----:B------:R-:W-:Y:S01]  /*4460*/  @!P0 SEL R0, R3, R10, !P2 ;  /* 0x0000000a03008207 */ /* 0x000fe20005000000 */
[----:B------:R-:W-:Y:S03]  /*4470*/  IMAD.MOV R10, RZ, RZ, -R3 ;  /* 0x000000ffff0a7224 */ /* 0x000fe600078e0a03 */
[----:B------:R-:W-:Y:S01]  /*4480*/  @!P0 IADD3 R15, PT, PT, R15, -R0, RZ ;  /* 0x800000000f0f8210 */ /* 0x000fe20007ffe0ff */
[----:B------:R-:W-:Y:S01]  /*4490*/  @!P0 IMAD R0, R11, R14, R0 ;  /* 0x0000000e0b008224 */ /* 0x000fe200078e0200 */
[----:B------:R-:W-:Y:S01]  /*44a0*/  IADD3 R11, PT, PT, -R9, RZ, RZ ;  /* 0x000000ff090b7210 */ /* 0x000fe20007ffe1ff */
[----:B------:R-:W-:Y:S02]  /*44b0*/  IMAD R13, R2, R10, R13 ;  /* 0x0000000a020d7224 */ /* 0x000fe400078e020d */
[----:B------:R-:W-:Y:S02]  /*44c0*/  @!P0 IMAD R9, R15, R72, R3 ;  /* 0x000000480f098224 */ /* 0x000fe400078e0203 */
[----:B------:R-:W-:Y:S02]  /*44d0*/  @!P0 IMAD.MOV.U32 R3, RZ, RZ, R0 ;  /* 0x000000ffff038224 */ /* 0x000fe400078e0000 */
[----:B------:R-:W-:Y:S02]  /*44e0*/  IMAD R8, R6, R11, R8 ;  /* 0x0000000b06087224 */ /* 0x000fe400078e0208 */
[----:B------:R-:W-:Y:S02]  /*44f0*/  IMAD R13, R3, R2, R13 ;  /* 0x00000002030d7224 */ /* 0x000fe400078e020d */
[----:B------:R-:W-:Y:S02]  /*4500*/  IMAD R8, R9, R6, R8 ;  /* 0x0000000609087224 */ /* 0x000fe400078e0208 */
.L_x_86:
[----:B------:R-:W-:Y:S05]  /*4510*/  BRA.U UP1, `(.L_x_87) ;  /* 0x0000000101107547 */ /* 0x000fea000b800000 */
[----:B------:R-:W-:Y:S04]  /*4520*/  MOV R0, UR6 ;  /* 0x0000000600007c02 */ /* 0x000fe80008000f00 */
[----:B------:R-:W-:Y:S04]  /*4530*/  SHF.L.U32 R3, R0, 0x1f, RZ ;  /* 0x0000001f00037819 */ /* 0x000fe800000006ff */
[----:B------:R-:W2:Y:S02]  /*4540*/  SYNCS.PHASECHK.TRANS64.TRYWAIT P0, [UR7+0x98], R3 ;  /* 0x00009803ff0075a7 */ /* 0x000ea40008001107 */
[----:B--2---:R-:W-:Y:S05]  /*4550*/  @!P0 BRA `(.L_x_88) ;  /* 0x0000007800548947 */ /* 0x004fea0003800000 */
.L_x_87:
[----:B------:R-:W-:Y:S02]  /*4560*/  R2UR UR35, R21 ;  /* 0x00000000152372ca */ /* 0x000fe400000e0000 */
[----:B------:R-:W-:Y:S02]  /*4570*/  R2UR UR34, R20 ;  /* 0x00000000142272ca */ /* 0x000fe400000e0000 */
[----:B------:R-:W-:Y:S02]  /*4580*/  ISETP.NE.U32.AND P2, PT, RZ, UR4, PT ;  /* 0x00000004ff007c0c */ /* 0x000fe4000bf45070 */
[----:B------:R-:W-:Y:S02]  /*4590*/  SHF.L.U32 R12, R31, 0x1f, RZ ;  /* 0x0000001f1f0c7819 */ /* 0x000fe400000006ff */
[----:B------:R-:W-:Y:S05]  /*45a0*/  ISETP.NE.AND.EX P2, PT, RZ, UR5, PT, P2 ;  /* 0x00000005ff007c0c */ /* 0x000fea000bf45320 */
[----:B------:R-:W-:Y:S02]  /*45b0*/  USHF.L.U32 UR35, UR35, 0x7, URZ ;  /* 0x0000000723237899 */ /* 0x000fe400080006ff */
[----:B------:R-:W-:Y:S01]  /*45c0*/  USHF.L.U32 UR34, UR34, 0x8, URZ ;  /* 0x0000000822227899 */ /* 0x000fe200080006ff */
[----:B------:R-:W-:Y:S11]  /*45d0*/  BRA.U !UP3, `(.L_x_89) ;  /* 0x000000010b347547 */ /* 0x000ff6000b800000 */
[----:B------:R-:W-:Y:S01]  /*45e0*/  UPLOP3.LUT UP0, UPT, UPT, UPT, UP2, 0x80, 0x8 ;  /* 0x000000000008789c */ /* 0x000fe20003f0f020 */
[----:B--2---:R-:W-:Y:S02]  /*45f0*/  HFMA2 R0, -RZ, RZ, 0, 5.9604644775390625e-08 ;  /* 0x00000001ff007431 */ /* 0x004fe400000001ff */
[----:B------:R-:W-:Y:S03]  /*4600*/  IMAD.MOV.U32 R171, RZ, RZ, 0x1 ;  /* 0x00000001ffab7424 */ /* 0x000fe600078e00ff */
[----:B------:R-:W-:Y:S05]  /*4610*/  PLOP3.LUT P0, PT, PT, PT, UP0, 0x80, 0x8 ;  /* 0x000000000008781c */ /* 0x000fea0003f0f008 */
[----:B------:R-:W2:Y:S01]  /*4620*/  @UP0 LDCU.64 UR10, c[0x0][0x888] ;  /* 0x00011100ff0a07ac */ /* 0x000ea20008000a00 */
[----:B------:R-:W-:Y:S07]  /*4630*/  @UP0 UIMAD UR8, UR36, UR4, URZ ;  /* 0x00000004240802a4 */ /* 0x000fee000f8e02ff */
[----:B------:R-:W-:Y:S01]  /*4640*/  @!P0 PRMT R171, R0, 0x7610, R171 ;  /* 0x0000761000ab8816 */ /* 0x000fe200000000ab */
[----:B--2---:R-:W-:Y:S03]  /*4650*/  @UP0 UIMAD.WIDE UR10, UR8, 0x4, UR10 ;  /* 0x00000004080a08a5 */ /* 0x004fe6000f8e020a */
[----:B------:R-:W2:Y:S03]  /*4660*/  @!UP0 LDCU UR8, c[0x0][0x880] ;  /* 0x00011000ff0887ac */ /* 0x000ea60008000800 */
[----:B------:R-:W-:Y:S01]  /*4670*/  IMAD.U32 R10, RZ, RZ, UR10 ;  /* 0x0000000aff0a7e24 */ /* 0x000fe2000f8e00ff */
[----:B------:R-:W-:Y:S05]  /*4680*/  MOV R11, UR11 ;  /* 0x0000000b000b7c02 */ /* 0x000fea0008000f00 */
[----:B-----5:R4:W5:Y:S02]  /*4690*/  @P0 LDG.E R81, desc[UR46][R10.64] ;  /* 0x0000002e0a510981 */ /* 0x020964000c1e1900 */
[----:B--2-4-:R-:W-:Y:S07]  /*46a0*/  @!P0 IMAD.U32 R81, RZ, RZ, UR8 ;  /* 0x00000008ff518e24 */ /* 0x014fee000f8e00ff */
.L_x_89:
[----:B-----5:R-:W-:Y:S01]  /*46b0*/  @!P2 FSETP.EQ.AND P0, PT, R81, RZ, PT ;  /* 0x000000ff5100a20b */ /* 0x020fe20003f02000 */
[----:B------:R-:W-:Y:S01]  /*46c0*/  @!UPT UIADD3 URZ, UPT, UPT, URZ, URZ, URZ ;  /* 0x000000fffffff290 */ /* 0x000fe2000fffe0ff */
[----:B------:R-:W-:Y:S11]  /*46d0*/  @!P2 BRA `(.L_x_90) ;  /* 0x000000000014a947 */ /* 0x000ff60003800000 */
[----:B------:R-:W-:Y:S02]  /*46e0*/  LOP3.LUT P2, RZ, R171, 0xff, RZ, 0xc0, !PT ;  /* 0x000000ffabff7812 */ /* 0x000fe4000784c0ff */
[----:B------:R-:W-:Y:S04]  /*46f0*/  PLOP3.LUT P0, PT, PT, PT, UP0, 0x80, 0x8 ;  /* 0x000000000008781c */ /* 0x000fe80003f0f008 */
[----:B------:R-:W-:Y:S07]  /*4700*/  PLOP3.LUT P0, PT, P0, PT, PT, 0x8, 0x80 ;  /* 0x000000000080781c */ /* 0x000fee000070e170 */
[----:B------:R-:W-:Y:S11]  /*4710*/  @P2 FSETP.EQ.AND P0, PT, R81, RZ, PT ;  /* 0x000000ff5100220b */ /* 0x000ff60003f02000 */
[----:B------:R-:W-:Y:S02]  /*4720*/  @!UPT UIADD3 URZ, UPT, UPT, URZ, URZ, URZ ;  /* 0x000000fffffff290 */ /* 0x000fe4000fffe0ff */
.L_x_90:
[----:B------:R-:W4:Y:S01]  /*4730*/  SYNCS.PHASECHK.TRANS64.TRYWAIT P2, [UR7+0x70], R12 ;  /* 0x0000700cff0075a7 */ /* 0x000f220008041107 */
[----:B------:R-:W-:Y:S04]  /*4740*/  ELECT P4, URZ, PT ;  /* 0x0000000000ff782f */ /* 0x000fe80003880000 */
[----:B------:R-:W-:Y:S11]  /*4750*/  PLOP3.LUT P4, PT, P0, P4, PT, 0xf2, 0x2f ;  /* 0x00000000002f781c */ /* 0x000ff60000789e72 */
[----:B------:R-:W-:Y:S02]  /*4760*/  @!UPT UIADD3 URZ, UPT, UPT, URZ, URZ, URZ ;  /* 0x000000fffffff290 */ /* 0x000fe4000fffe0ff */
[----:B-1----:R-:W-:Y:S05]  /*4770*/  @!P4 IADD3 R9, P0, PT, R32, 0x580, RZ ;  /* 0x000005802009c810 */ /* 0x002fea0007f1e0ff */
[----:B--2---:R-:W-:Y:S01]  /*4780*/  @!P4 IMAD.X R0, RZ, RZ, R33, P0 ;  /* 0x000000ffff00c224 */ /* 0x004fe200000e0621 */
[----:B----4-:R-:W-:Y:S07]  /*4790*/  @!P2 BRA `(.L_x_91) ;  /* 0x0000007400dca947 */ /* 0x010fee0003800000 */
.L_x_176:
[----:B------:R-:W-:Y:S01]  /*47a0*/  @!P4 R2UR UR8, R0 ;  /* 0x000000000008c2ca */ /* 0x000fe200000e0000 */
[----:B------:R-:W-:Y:S01]  /*47b0*/  VOTEU.ALL UP1, P4 ;  /* 0x0000000000ff7886 */ /* 0x000fe20002020000 */
[----:B------:R-:W-:Y:S01]  /*47c0*/  @!P4 R2UR UR9, R9 ;  /* 0x000000000909c2ca */ /* 0x000fe200000e0000 */
[----:B------:R-:W-:Y:S01]  /*47d0*/  @!P4 IMAD.MOV.U32 R0, RZ, RZ, 0x2000 ;  /* 0x00002000ff00c424 */ /* 0x000fe200078e00ff */
[----:B------:R-:W-:Y:S01]  /*47e0*/  UMOV UR10, 0x0 ;  /* 0x00000000000a7882 */ /* 0x000fe20000000000 */
[----:B------:R-:W-:Y:S01]  /*47f0*/  UMOV UR11, 0x10000000 ;  /* 0x10000000000b7882 */ /* 0x000fe20000000000 */
[----:B------:R-:W-:Y:S01]  /*4800*/  @!UP1 UIADD3 UR32, UPT, UPT, UR7, 0x200, URZ ;  /* 0x0000020007209890 */ /* 0x000fe2000fffe0ff */
[----:B------:R-:W-:Y:S01]  /*4810*/  @!P4 IADD3 R9, P0, PT, R32, 0x580, RZ ;  /* 0x000005802009c810 */ /* 0x000fe20007f1e0ff */
[----:B------:R-:W-:Y:S05]  /*4820*/  VOTEU.ALL UP1, P4 ;  /* 0x0000000000ff7886 */ /* 0x000fea0002020000 */
[----:B------:R-:W-:Y:S01]  /*4830*/  IMAD.U32 R11, RZ, RZ, UR8 ;  /* 0x00000008ff0b7e24 */ /* 0x000fe2000f8e00ff */
[----:B------:R-:W-:Y:S01]  /*4840*/  UPRMT UR8, UR37, 0x654, UR33 ;  /* 0x0000065425087896 */ /* 0x000fe20008000021 */
[----:B------:R-:W-:Y:S03]  /*4850*/  IMAD.U32 R10, RZ, RZ, UR9 ;  /* 0x00000009ff0a7e24 */ /* 0x000fe6000f8e00ff */
[----:B------:R-:W-:Y:S02]  /*4860*/  @!P4 R2UR UR15, R11 ;  /* 0x000000000b0fc2ca */ /* 0x000fe400000e0000 */
[----:B------:R-:W-:Y:S11]  /*4870*/  @!P4 R2UR UR14, R10 ;  /* 0x000000000a0ec2ca */ /* 0x000ff600000e0000 */
[----:B------:R-:W-:Y:S02]  /*4880*/  @!UPT UIADD3 URZ, UPT, UPT, URZ, URZ, URZ ;  /* 0x000000fffffff290 */ /* 0x000fe4000fffe0ff */
[----:B------:R2:W-:Y:S01]  /*4890*/  @!UP1 UTMALDG.3D [UR32], [UR14], desc[UR10] ;  /* 0x00000a200e0095b4 */ /* 0x0005e20008011000 */
[----:B------:R4:W-:Y:S01]  /*48a0*/  @!P4 SYNCS.ARRIVE.TRANS64.RED.A0TR RZ, [UR7+0x50], R0 ;  /* 0x00005000ffffc9a7 */ /* 0x0009e20008300407 */
[----:B------:R-:W-:Y:S01]  /*48b0*/  SYNCS.ARRIVE.TRANS64.RED.A1T0 RZ, [UR8], RZ ;  /* 0x000000ffffff79a7 */ /* 0x000fe20008100408 */
[----:B----4-:R-:W-:Y:S01]  /*48c0*/  @!P4 IMAD.X R0, RZ, RZ, R33, P0 ;  /* 0x000000ffff00c224 */ /* 0x010fe200000e0621 */
[----:B------:R-:W4:Y:S02]  /*48d0*/  SYNCS.PHASECHK.TRANS64.TRYWAIT P2, [UR7+0x78], R12 ;  /* 0x0000780cff0075a7 */ /* 0x000f240008041107 */
[----:B--2-4-:R-:W-:Y:S05]  /*48e0*/  @!P2 BRA `(.L_x_92) ;  /* 0x0000007400a0a947 */ /* 0x014fea0003800000 */
.L_x_178:
        /* <DEDUP_REMOVED lines=8> */
[----:B------:R-:W-:Y:S01]  /*4970*/  @!UP1 UIADD3 UR24, UPT, UPT, UR7, 0x2200, URZ ;  /* 0x0000220007189890 */ /* 0x000fe2000fffe0ff */
[----:B------:R-:W-:Y:S01]  /*4980*/  VOTEU.ALL UP1, P4 ;  /* 0x0000000000ff7886 */ /* 0x000fe20002020000 */
[----:B------:R-:W-:Y:S01]  /*4990*/  UMOV UR27, UR35 ;  /* 0x00000023001b7c82 */ /* 0x000fe20008000000 */
[----:B------:R-:W-:Y:S02]  /*49a0*/  UMOV UR28, UR36 ;  /* 0x00000024001c7c82 */ /* 0x000fe40008000000 */
[----:B------:R-:W-:Y:S01]  /*49b0*/  IMAD.U32 R11, RZ, RZ, UR8 ;  /* 0x00000008ff0b7e24 */ /* 0x000fe2000f8e00ff */
[----:B------:R-:W-:Y:S01]  /*49c0*/  UPRMT UR8, UR37, 0x654, UR25 ;  /* 0x0000065425087896 */ /* 0x000fe20008000019 */
[----:B------:R-:W-:Y:S02]  /*49d0*/  IMAD.U32 R10, RZ, RZ, UR9 ;  /* 0x00000009ff0a7e24 */ /* 0x000fe4000f8e00ff */
[----:B------:R-:W-:Y:S01]  /*49e0*/  @!P4 IMAD.X R20, RZ, RZ, R33, P0 ;  /* 0x000000ffff14c224 */ /* 0x000fe200000e0621 */
[----:B------:R-:W-:Y:S02]  /*49f0*/  @!P4 R2UR UR15, R11 ;  /* 0x000000000b0fc2ca */ /* 0x000fe400000e0000 */
[----:B------:R-:W-:Y:S11]  /*4a00*/  @!P4 R2UR UR14, R10 ;  /* 0x000000000a0ec2ca */ /* 0x000ff600000e0000 */
[----:B------:R-:W-:Y:S02]  /*4a10*/  @!UPT UIADD3 URZ, UPT, UPT, URZ, URZ, URZ ;  /* 0x000000fffffff290 */ /* 0x000fe4000fffe0ff */
[----:B------:R2:W-:Y:S01]  /*4a20*/  @!UP1 UTMALDG.3D [UR24], [UR14], desc[UR10] ;  /* 0x00000a180e0095b4 */ /* 0x0005e20008011000 */
[----:B------:R2:W-:Y:S01]  /*4a30*/  @!P4 SYNCS.ARRIVE.TRANS64.RED.A0TR RZ, [UR7+0x58], R0 ;  /* 0x00005800ffffc9a7 */ /* 0x0005e20008300407 */
[----:B------:R-:W-:Y:S01]  /*4a40*/  SYNCS.ARRIVE.TRANS64.RED.A1T0 RZ, [UR8], RZ ;  /* 0x000000ffffff79a7 */ /* 0x000fe20008100408 */
[----:B------:R-:W4:Y:S02]  /*4a50*/  SYNCS.PHASECHK.TRANS64.TRYWAIT P2, [UR7+0x80], R12 ;  /* 0x0000800cff0075a7 */ /* 0x000f240008041107 */
[----:B--2-4-:R-:W-:Y:S05]  /*4a60*/  @!P2 BRA `(.L_x_93) ;  /* 0x000000740058a947 */ /* 0x014fea0003800000 */
.L_x_180:
[----:B------:R-:W2:Y:S01]  /*4a70*/  LDC.64 R14, c[0x0][0xb10] ;  /* 0x0002c400ff0e7b82 */ /* 0x000ea20000000a00 */
[----:B------:R-:W-:Y:S01]  /*4a80*/  @!P4 R2UR UR8, R20 ;  /* 0x000000001408c2ca */ /* 0x000fe200000e0000 */
[----:B------:R-:W-:Y:S01]  /*4a90*/  VOTEU.ALL UP1, P4 ;  /* 0x0000000000ff7886 */ /* 0x000fe20002020000 */
[----:B------:R-:W-:Y:S01]  /*4aa0*/  @!P4 R2UR UR9, R21 ;  /* 0x000000001509c2ca */ /* 0x000fe200000e0000 */
[----:B------:R-:W-:Y:S01]  /*4ab0*/  UMOV UR10, 0x0 ;  /* 0x00000000000a7882 */ /* 0x000fe20000000000 */
[----:B------:R-:W-:Y:S03]  /*4ac0*/  UMOV UR11, 0x10000000 ;  /* 0x10000000000b7882 */ /* 0x000fe60000000000 */
[----:B------:R-:W4:Y:S01]  /*4ad0*/  LDC.64 R10, c[0x0][0xb18] ;  /* 0x0002c600ff0a7b82 */ /* 0x000f220000000a00 */
[----:B------:R-:W-:Y:S01]  /*4ae0*/  @!UP1 UIADD3 UR18, UPT, UPT, UR34, 0x80, URZ ;  /* 0x0000008022129890 */ /* 0x000fe2000fffe0ff */
[----:B------:R-:W-:Y:S01]  /*4af0*/  @P3 SHF.R.U32.HI R28, RZ, 0x10, R25 ;  /* 0x00000010ff1c3819 */ /* 0x000fe20000011619 */
[----:B------:R-:W-:Y:S01]  /*4b00*/  @!UP1 UIADD3 UR16, UPT, UPT, UR7, 0x4200, URZ ;  /* 0x0000420007109890 */ /* 0x000fe2000fffe0ff */
[----:B------:R-:W-:Y:S01]  /*4b10*/  VIADD R30, R30, 0x1 ;  /* 0x000000011e1e7836 */ /* 0x000fe20000000000 */
[----:B------:R-:W-:Y:S03]  /*4b20*/  VOTEU.ALL UP1, P4 ;  /* 0x0000000000ff7886 */ /* 0x000fe60002020000 */
[----:B------:R-:W5:Y:S01]  /*4b30*/  @!P1 LDC R0, c[0x0][0xb20] ;  /* 0x0002c800ff009b82 */ /* 0x000f620000000800 */
[----:B------:R-:W-:Y:S01]  /*4b40*/  UMOV UR19, UR35 ;  /* 0x0000002300137c82 */ /* 0x000fe20008000000 */
[----:B------:R-:W-:Y:S01]  /*4b50*/  IMAD.U32 R21, RZ, RZ, UR8 ;  /* 0x00000008ff157e24 */ /* 0x000fe2000f8e00ff */
[----:B------:R-:W-:Y:S05]  /*4b60*/  UMOV UR20, UR36 ;  /* 0x0000002400147c82 */ /* 0x000fea0008000000 */
[----:B-1----:R-:W1:Y:S01]  /*4b70*/  @!P1 LDC R3, c[0x0][0xb0c] ;  /* 0x0002c300ff039b82 */ /* 0x002e620000000800 */
[----:B------:R-:W-:Y:S01]  /*4b80*/  IMAD.U32 R20, RZ, RZ, UR9 ;  /* 0x00000009ff147e24 */ /* 0x000fe2000f8e00ff */
[----:B------:R-:W-:Y:S01]  /*4b90*/  UPRMT UR8, UR37, 0x654, UR17 ;  /* 0x0000065425087896 */ /* 0x000fe20008000011 */
[----:B------:R-:W-:Y:S03]  /*4ba0*/  @!P4 R2UR UR15, R21 ;  /* 0x00000000150fc2ca */ /* 0x000fe600000e0000 */
[----:B------:R-:W-:Y:S01]  /*4bb0*/  @!P4 R2UR UR14, R20 ;  /* 0x00000000140ec2ca */ /* 0x000fe200000e0000 */
[----:B------:R-:W-:Y:S11]  /*4bc0*/  @!P4 IMAD.MOV.U32 R20, RZ, RZ, 0x2000 ;  /* 0x00002000ff14c424 */ /* 0x000ff600078e00ff */
[----:B------:R-:W-:Y:S01]  /*4bd0*/  @!UPT UIADD3 URZ, UPT, UPT, URZ, URZ, URZ ;  /* 0x000000fffffff290 */ /* 0x000fe2000fffe0ff */
[----:B------:R1:W-:Y:S01]  /*4be0*/  @!UP1 UTMALDG.3D [UR16], [UR14], desc[UR10] ;  /* 0x00000a100e0095b4 */ /* 0x0003e20008011000 */
[----:B------:R1:W-:Y:S02]  /*4bf0*/  @!P4 SYNCS.ARRIVE.TRANS64.RED.A0TR RZ, [UR7+0x60], R20 ;  /* 0x00006014ffffc9a7 */ /* 0x0003e40008300407 */
[----:B-1----:R-:W-:Y:S01]  /*4c00*/  @!P1 ISETP.NE.AND P2, PT, R3, 0x1, PT ;  /* 0x000000010300980c */ /* 0x002fe20003f45270 */
[C---:B--2---:R-:W-:Y:S01]  /*4c10*/  @!P1 IMAD.HI.U32 R14, R13.reuse, R14, RZ ;  /* 0x0000000e0d0e9227 */ /* 0x044fe200078e00ff */
[----:B----4-:R-:W-:Y:S03]  /*4c20*/  @!P1 ISETP.NE.AND P0, PT, R10, 0x1, PT ;  /* 0x000000010a00980c */ /* 0x010fe60003f05270 */
[C---:B------:R-:W-:Y:S01]  /*4c30*/  @!P1 IMAD.HI.U32 R11, R8.reuse, R11, RZ ;  /* 0x0000000b080b9227 */ /* 0x040fe200078e00ff */
[----:B------:R-:W-:Y:S04]  /*4c40*/  @!P1 SHF.R.U32.HI R14, RZ, R15, R14 ;  /* 0x0000000fff0e9219 */ /* 0x000fe8000001160e */
[----:B-----5:R-:W-:Y:S01]  /*4c50*/  @!P1 SHF.R.U32.HI R9, RZ, R0, R11 ;  /* 0x00000000ff099219 */ /* 0x020fe2000001160b */
[----:B------:R-:W-:Y:S01]  /*4c60*/  SYNCS.ARRIVE.TRANS64.RED.A1T0 RZ, [UR8], RZ ;  /* 0x000000ffffff79a7 */ /* 0x000fe20008100408 */
[----:B------:R-:W-:Y:S02]  /*4c70*/  @!P1 SEL R14, R13, R14, !P2 ;  /* 0x0000000e0d0e9207 */ /* 0x000fe40005000000 */
[----:B------:R-:W-:Y:S01]  /*4c80*/  @!P1 SEL R9, R8, R9, !P0 ;  /* 0x0000000908099207 */ /* 0x000fe20004000000 */
[----:B------:R-:W1:Y:S04]  /*4c90*/  SYNCS.PHASECHK.TRANS64.TRYWAIT P5, [UR7+0x88], R12 ;  /* 0x0000880cff0075a7 */ /* 0x000e6800080a1107 */
[----:B------:R-:W-:Y:S02]  /*4ca0*/  @!P1 IMAD.IADD R0, R9, 0x1, -R14 ;  /* 0x0000000109009824 */ /* 0x000fe400078e0a0e */
[----:B------:R-:W-:Y:S02]  /*4cb0*/  @!P1 IMAD.IADD R9, R14, 0x1, -R9 ;  /* 0x000000010e099824 */ /* 0x000fe400078e0a09 */
[----:B------:R-:W-:Y:S02]  /*4cc0*/  @!P1 IMAD R13, R0, R3, R13 ;  /* 0x00000003000d9224 */ /* 0x000fe400078e020d */
[----:B------:R-:W-:Y:S01]  /*4cd0*/  @!P1 IMAD R8, R9, R10, R8 ;  /* 0x0000000a09089224 */ /* 0x000fe200078e0208 */
[----:B-1----:R-:W-:Y:S06]  /*4ce0*/  @!P5 BRA `(.L_x_94) ;  /* 0x0000007000d0d947 */ /* 0x002fec0003800000 */
.L_x_182:
[----:B-1----:R-:W-:Y:S01]  /*4cf0*/  @!P4 IADD3 R3, P0, PT, R32, 0x580, RZ ;  /* 0x000005802003c810 */ /* 0x002fe20007f1e0ff */
[----:B------:R-:W-:Y:S01]  /*4d00*/  VOTEU.ALL UP1, P4 ;  /* 0x0000000000ff7886 */ /* 0x000fe20002020000 */
[----:B------:R-:W-:Y:S01]  /*4d10*/  UMOV UR18, 0x0 ;  /* 0x0000000000127882 */ /* 0x000fe20000000000 */
[----:B------:R-:W-:Y:S01]  /*4d20*/  UMOV UR19, 0x10000000 ;  /* 0x1000000000137882 */ /* 0x000fe20000000000 */
[----:B------:R-:W-:Y:S01]  /*4d30*/  @!P4 R2UR UR9, R3 ;  /* 0x000000000309c2ca */ /* 0x000fe200000e0000 */
[----:B------:R-:W-:Y:S01]  /*4d40*/  @!P4 IMAD.X R0, RZ, RZ, R33, P0 ;  /* 0x000000ffff00c224 */ /* 0x000fe200000e0621 */
[----:B------:R-:W-:Y:S01]  /*4d50*/  @!UP1 UIADD3 UR10, UPT, UPT, UR34, 0xc0, URZ ;  /* 0x000000c0220a9890 */ /* 0x000fe2000fffe0ff */
[----:B------:R-:W-:Y:S01]  /*4d60*/  ISETP.NE.AND P0, PT, R30, 0x2, PT ;  /* 0x000000021e00780c */ /* 0x000fe20003f05270 */
[----:B------:R-:W-:Y:S01]  /*4d70*/  UMOV UR11, UR35 ;  /* 0x00000023000b7c82 */ /* 0x000fe20008000000 */
[----:B------:R-:W-:Y:S01]  /*4d80*/  UMOV UR12, UR36 ;  /* 0x00000024000c7c82 */ /* 0x000fe20008000000 */
[----:B------:R-:W-:Y:S01]  /*4d90*/  @!P4 R2UR UR8, R0 ;  /* 0x000000000008c2ca */ /* 0x000fe200000e0000 */
[----:B------:R-:W-:Y:S01]  /*4da0*/  IMAD.IADD R20, R8, 0x1, R147 ;  /* 0x0000000108147824 */ /* 0x000fe200078e0293 */
[----:B------:R-:W-:Y:S01]  /*4db0*/  @P3 R2UR UR36, R28 ;  /* 0x000000001c2432ca */ /* 0x000fe200000e0000 */
[----:B------:R-:W-:Y:S01]  /*4dc0*/  IMAD.IADD R21, R13, 0x1, R170 ;  /* 0x000000010d157824 */ /* 0x000fe200078e02aa */
[----:B------:R-:W-:Y:S02]  /*4dd0*/  SEL R0, RZ, 0x1, P0 ;  /* 0x00000001ff007807 */ /* 0x000fe40000000000 */
[----:B------:R-:W-:Y:S01]  /*4de0*/  LOP3.LUT R31, R31, 0x1, RZ, 0x3c, !PT ;  /* 0x000000011f1f7812 */ /* 0x000fe200078e3cff */
[----:B------:R-:W-:Y:S01]  /*4df0*/  IMAD.U32 R10, RZ, RZ, UR9 ;  /* 0x00000009ff0a7e24 */ /* 0x000fe2000f8e00ff */
[----:B------:R-:W-:Y:S01]  /*4e00*/  @!UP1 UIADD3 UR9, UPT, UPT, UR7, 0x68, URZ ;  /* 0x0000006807099890 */ /* 0x000fe2000fffe0ff */
[----:B------:R-:W-:Y:S02]  /*4e10*/  LOP3.LUT R29, R29, R0, RZ, 0x3c, !PT ;  /* 0x000000001d1d7212 */ /* 0x000fe400078e3cff */
[----:B------:R-:W-:Y:S02]  /*4e20*/  SEL R30, R30, RZ, P0 ;  /* 0x000000ff1e1e7207 */ /* 0x000fe40000000000 */
[----:B------:R-:W-:Y:S01]  /*4e30*/  IMAD.U32 R11, RZ, RZ, UR8 ;  /* 0x00000008ff0b7e24 */ /* 0x000fe2000f8e00ff */
[----:B------:R-:W-:Y:S01]  /*4e40*/  @!P4 R2UR UR14, R10 ;  /* 0x000000000a0ec2ca */ /* 0x000fe200000e0000 */
[----:B------:R-:W-:Y:S01]  /*4e50*/  @!UP1 UIADD3 UR8, UPT, UPT, UR7, 0x6200, URZ ;  /* 0x0000620007089890 */ /* 0x000fe2000fffe0ff */
[----:B------:R-:W-:Y:S02]  /*4e60*/  VOTEU.ALL UP1, P4 ;  /* 0x0000000000ff7886 */ /* 0x000fe40002020000 */
[----:B------:R-:W-:Y:S11]  /*4e70*/  @!P4 R2UR UR15, R11 ;  /* 0x000000000b0fc2ca */ /* 0x000ff600000e0000 */
[----:B------:R-:W-:Y:S02]  /*4e80*/  @!UPT UIADD3 URZ, UPT, UPT, URZ, URZ, URZ ;  /* 0x000000fffffff290 */ /* 0x000fe4000fffe0ff */
[----:B------:R2:W-:Y:S01]  /*4e90*/  @!UP1 UTMALDG.3D [UR8], [UR14], desc[UR18] ;  /* 0x000012080e0095b4 */ /* 0x0005e20008011000 */
[----:B------:R2:W-:Y:S01]  /*4ea0*/  @!P4 SYNCS.ARRIVE.TRANS64.RED.A0TR RZ, [UR7+0x68], R23 ;  /* 0x00006817ffffc9a7 */ /* 0x0005e20008300407 */
[----:B------:R-:W-:Y:S01]  /*4eb0*/  UPLOP3.LUT UP1, UPT, UPT, UPT, UPT, 0x80, 0x8 ;  /* 0x000000000008789c */ /* 0x000fe20003f2f070 */
[----:B------:R-:W-:Y:S01]  /*4ec0*/  SYNCS.ARRIVE.TRANS64.RED.A1T0 RZ, [UR13], RZ ;  /* 0x000000ffffff79a7 */ /* 0x000fe2000810040d */
[----:B------:R-:W-:Y:S09]  /*4ed0*/  @P3 BRA `(.L_x_95) ;  /* 0xfffffff000943947 */ /* 0x000ff2000383ffff */
[----:B------:R-:W-:-:S04]  /*4ee0*/  SHF.L.U32 R3, R31, 0x1f, RZ ;  /* 0x0000001f1f037819 */ /* 0x000fc800000006ff */
[----:B------:R-:W1:Y:S02]  /*4ef0*/  SYNCS.PHASECHK.TRANS64.TRYWAIT P0, [UR7+0x70], R3 ;  /* 0x00007003ff0075a7 */ /* 0x000e640008001107 */
[----:B-1----:R-:W-:Y:S05]  /*4f00*/  @!P0 BRA `(.L_x_96) ;  /* 0x0000007000608947 */ /* 0x002fea0003800000 */
.L_x_184:
[----:B------:R-:W4:Y:S02]  /*4f10*/  SYNCS.PHASECHK.TRANS64.TRYWAIT P0, [UR7+0x78], R3 ;  /* 0x00007803ff0075a7 */ /* 0x000f240008001107 */
[----:B----4-:R-:W-:Y:S05]  /*4f20*/  @!P0 BRA `(.L_x_97) ;  /* 0x0000007000708947 */ /* 0x010fea0003800000 */
.L_x_186:
[----:B------:R-:W4:Y:S02]  /*4f30*/  SYNCS.PHASECHK.TRANS64.TRYWAIT P0, [UR7+0x80], R3 ;  /* 0x00008003ff0075a7 */ /* 0x000f240008001107 */
[----:B----4-:R-:W-:Y:S05]  /*4f40*/  @!P0 BRA `(.L_x_98) ;  /* 0x0000007000808947 */ /* 0x010fea0003800000 */
.L_x_188:
[----:B-1----:R-:W-:-:S07]  /*4f50*/  MOV R0, UR7 ;  /* 0x0000000700007c02 */ /* 0x002fce0008000f00 */
.L_x_99:
[----:B-1----:R-:W-:-:S04]  /*4f60*/  SHF.L.U32 R3, R31, 0x1f, RZ ;  /* 0x0000001f1f037819 */ /* 0x002fc800000006ff */
[----:B------:R1:W4:Y:S03]  /*4f70*/  SYNCS.PHASECHK.TRANS64.TRYWAIT P0, [R0+URZ+0x88], R3 ;  /* 0x00008803000075a7 */ /* 0x00032600080011ff */
[----:B----4-:R-:W-:Y:S05]  /*4f80*/  @!P0 NANOSLEEP.SYNCS 0x989680 ;  /* 0x009896800000895d */ /* 0x010fea0003900000 */
[----:B------:R-:W4:Y:S02]  /*4f90*/  @!P0 SYNCS.PHASECHK.TRANS64 P0, [R0+URZ+0x88], R3 ;  /* 0x00008803000085a7 */ /* 0x000f2400080010ff */
[----:B--2-4-:R-:W-:Y:S05]  /*4fa0*/  @P0 EXIT ;  /* 0x000000000000094d */ /* 0x014fea0003800000 */
[----:B------:R-:W-:Y:S05]  /*4fb0*/  BRA `(.L_x_99) ;  /* 0xfffffffc00e87947 */ /* 0x000fea000383ffff */
.L_x_84:
[----:B------:R-:W-:-:S06]  /*4fc0*/  UISETP.GE.AND UP1, UPT, UR10, 0x4, UPT ;  /* 0x000000040a00788c */ /* 0x000fcc000bf26270 */
[----:B------:R-:W-:-:S13]  /*4fd0*/  PLOP3.LUT P0, PT, PT, PT, UP1, 0x80, 0x8 ;  /* 0x000000000008781c */ /* 0x000fda0003f0f018 */
[----:B------:R-:W-:Y:S05]  /*4fe0*/  @!P0 EXIT ;  /* 0x000000000000894d */ /* 0x000fea0003800000 */
[----:B------:R-:W-:Y:S01]  /*4ff0*/  BAR.SYNC.DEFER_BLOCKING 0x6, 0xa0 ;  /* 0x0182800000007b1d */ /* 0x000fe20000010000 */
[C---:B------:R-:W-:Y:S01]  /*5000*/  IMAD.SHL.U32 R3, R185.reuse, 0x40, RZ ;  /* 0x00000040b9037824 */ /* 0x040fe200078e00ff */
[C---:B------:R-:W-:Y:S01]  /*5010*/  LOP3.LUT R189, R185.reuse, 0x60, RZ, 0xc0, !PT ;  /* 0x00000060b9bd7812 */ /* 0x040fe200078ec0ff */
[C---:B------:R-:W-:Y:S01]  /*5020*/  IMAD.SHL.U32 R172, R185.reuse, 0x8, RZ ;  /* 0x00000008b9ac7824 */ /* 0x040fe200078e00ff */
[C---:B------:R-:W-:Y:S01]  /*5030*/  LOP3.LUT R187, R185.reuse, 0x2, RZ, 0xc0, !PT ;  /* 0x00000002b9bb7812 */ /* 0x040fe200078ec0ff */
[----:B------:R-:W-:Y:S01]  /*5040*/  IMAD.U32 R79, R185, 0x10000, RZ ;  /* 0x00010000b94f7824 */ /* 0x000fe200078e00ff */
[----:B------:R-:W-:Y:S02]  /*5050*/  UMOV UR49, 0x400 ;  /* 0x0000040000317882 */ /* 0x000fe40000000000 */
[----:B------:R-:W1:Y:S01]  /*5060*/  LDC R177, c[0x0][0x370] ;  /* 0x0000dc00ffb17b82 */ /* 0x000e620000000800 */
[----:B------:R-:W-:Y:S01]  /*5070*/  ULEA UR49, UR37, UR49, 0x18 ;  /* 0x0000003125317291 */ /* 0x000fe2000f8ec0ff */
[----:B------:R-:W-:Y:S01]  /*5080*/  LOP3.LUT R5, R3, 0x180, RZ, 0xc0, !PT ;  /* 0x0000018003057812 */ /* 0x000fe200078ec0ff */
[----:B------:R-:W-:Y:S01]  /*5090*/  HFMA2 R192, -RZ, RZ, 0, 0 ;  /* 0x00000000ffc07431 */ /* 0x000fe200000001ff */
[----:B------:R-:W-:Y:S01]  /*50a0*/  LOP3.LUT R79, R79, 0x600000, RZ, 0xc0, !PT ;  /* 0x006000004f4f7812 */ /* 0x000fe200078ec0ff */
[----:B------:R-:W-:Y:S01]  /*50b0*/  UIADD3 UR4, UPT, UPT, UR49, 0x8200, URZ ;  /* 0x0000820031047890 */ /* 0x000fe2000fffe0ff */
[----:B------:R-:W-:Y:S01]  /*50c0*/  LOP3.LUT R172, R5, 0x30, R172, 0xf8, !PT ;  /* 0x0000003005ac7812 */ /* 0x000fe200078ef8ac */
[----:B------:R-:W-:Y:S01]  /*50d0*/  IMAD.MOV.U32 R76, RZ, RZ, RZ ;  /* 0x000000ffff4c7224 */ /* 0x000fe200078e00ff */
[----:B------:R-:W2:Y:S01]  /*50e0*/  LDC R74, c[0x0][0xb0c] ;  /* 0x0002c300ff4a7b82 */ /* 0x000ea20000000800 */
[----:B------:R-:W-:-:S02]  /*50f0*/  LOP3.LUT R185, R185, 0x4, RZ, 0xc0, !PT ;  /* 0x00000004b9b97812 */ /* 0x000fc400078ec0ff */
[----:B------:R-:W-:Y:S02]  /*5100*/  CS2R R182, SRZ ;  /* 0x0000000000b67805 */ /* 0x000fe4000001ff00 */
[----:B------:R-:W-:Y:S02]  /*5110*/  LOP3.LUT R172, R172, 0x1e40, R3, 0xf8, !PT ;  /* 0x00001e40acac7812 */ /* 0x000fe400078ef803 */
[----:B------:R-:W-:Y:S02]  /*5120*/  CS2R R180, SRZ ;  /* 0x0000000000b47805 */ /* 0x000fe4000001ff00 */
[----:B------:R-:W-:Y:S01]  /*5130*/  IADD3 R184, PT, PT, -R185, 0x2, RZ ;  /* 0x00000002b9b87810 */ /* 0x000fe20007ffe1ff */
[----:B------:R-:W-:Y:S01]  /*5140*/  IMAD.MOV R176, RZ, RZ, -R187 ;  /* 0x000000ffffb07224 */ /* 0x000fe200078e0abb */
[----:B------:R-:W-:Y:S01]  /*5150*/  MOV R188, UR4 ;  /* 0x0000000400bc7c02 */ /* 0x000fe20008000f00 */
[----:B------:R-:W3:Y:S01]  /*5160*/  LDC R174, c[0x0][0xb20] ;  /* 0x0002c800ffae7b82 */ /* 0x000ee20000000800 */
[----:B------:R-:W4:Y:S01]  /*5170*/  LDS R0, [UR49+0x130] ;  /* 0x00013031ff007984 */ /* 0x000f220008000800 */
[----:B------:R-:W-:Y:S01]  /*5180*/  VIADD R186, R172, UR49 ;  /* 0x00000031acba7c36 */ /* 0x000fe20008000000 */
[----:B------:R-:W1:Y:S01]  /*5190*/  LDCU.64 UR52, c[0x0][0x348] ;  /* 0x00006900ff3477ac */ /* 0x000e620008000a00 */
[----:B------:R-:W-:-:S02]  /*51a0*/  IMAD.MOV R175, RZ, RZ, -R185 ;  /* 0x000000ffffaf7224 */ /* 0x000fc400078e0ab9 */
[----:B------:R-:W-:Y:S01]  /*51b0*/  VIADD R186, R186, 0x200 ;  /* 0x00000200baba7836 */ /* 0x000fe20000000000 */
[----:B------:R-:W1:Y:S01]  /*51c0*/  LDCU.64 UR38, c[0x0][0x888] ;  /* 0x00011100ff2677ac */ /* 0x000e620008000a00 */
[----:B------:R-:W1:Y:S01]  /*51d0*/  LDC R73, c[0x0][0xb30] ;  /* 0x0002cc00ff497b82 */ /* 0x000e620000000800 */
[----:B------:R-:W1:Y:S01]  /*51e0*/  LDCU.64 UR44, c[0x0][0x890] ;  /* 0x00011200ff2c77ac */ /* 0x000e620008000a00 */
[----:B------:R-:W-:-:S06]  /*51f0*/  UIADD3 UR48, UPT, UPT, UR49, 0x200, URZ ;  /* 0x0000020031307890 */ /* 0x000fcc000fffe0ff */
[----:B------:R-:W1:Y:S08]  /*5200*/  LDC.64 R168, c[0x0][0xb10] ;  /* 0x0002c400ffa87b82 */ /* 0x000e700000000a00 */
[----:B------:R-:W1:Y:S08]  /*5210*/  LDC.64 R70, c[0x0][0xb18] ;  /* 0x0002c600ff467b82 */ /* 0x000e700000000a00 */
[----:B------:R-:W1:Y:S08]  /*5220*/  LDC.64 R68, c[0x0][0xb28] ;  /* 0x0002ca00ff447b82 */ /* 0x000e700000000a00 */
[----:B------:R-:W1:Y:S01]  /*5230*/  LDC.64 R166, c[0x0][0x8b0] ;  /* 0x00022c00ffa67b82 */ /* 0x000e620000000a00 */
[----:B----4-:R-:W-:-:S07]  /*5240*/  IMAD.IADD R79, R0, 0x1, R79 ;  /* 0x00000001004f7824 */ /* 0x010fce00078e024f */
[----:B------:R-:W4:Y:S08]  /*5250*/  LDC.64 R164, c[0x0][0x8a8] ;  /* 0x00022a00ffa47b82 */ /* 0x000f300000000a00 */
[----:B--23--:R-:W1:Y:S02]  /*5260*/  LDC R178, c[0x0][0x374] ;  /* 0x0000dd00ffb27b82 */ /* 0x00ce640000000800 */
.L_x_144:
[----:B------:R-:W-:Y:S02]  /*5270*/  LEA R0, R192, UR49, 0x3 ;  /* 0x00000031c0007c11 */ /* 0x000fe4000f8e18ff */
[----:B------:R-:W-:Y:S02]  /*5280*/  SHF.L.U32 R3, R182, 0x1f, RZ ;  /* 0x0000001fb6037819 */ /* 0x000fe400000006ff */
[----:B-1----:R-:W-:Y:S02]  /*5290*/  LEA R16, R192, UR49, 0x4 ;  /* 0x00000031c0107c11 */ /* 0x002fe4000f8e20ff */
[----:B------:R-:W2:Y:S02]  /*52a0*/  SYNCS.PHASECHK.TRANS64.TRYWAIT P0, [R0+URZ+0xa0], R3 ;  /* 0x0000a003000075a7 */ /* 0x000ea400080011ff */
[----:B--2---:R-:W-:Y:S05]  /*52b0*/  @!P0 BRA `(.L_x_100) ;  /* 0x0000006c00bc8947 */ /* 0x004fea0003800000 */
.L_x_189:
[----:B------:R-:W3:Y:S01]  /*52c0*/  LDC.64 R12, c[0x0][0xb10] ;  /* 0x0002c400ff0c7b82 */ /* 0x000ee20000000a00 */
[----:B------:R-:W4:Y:S01]  /*52d0*/  LDS.128 R16, [R16+0x110] ;  /* 0x0001100010107984 */ /* 0x000f220000000c00 */
[----:B-1----:R-:W-:Y:S01]  /*52e0*/  ISETP.NE.AND P1, PT, R73, 0x1, PT ;  /* 0x000000014900780c */ /* 0x002fe20003f25270 */
[----:B--2---:R-:W-:Y:S01]  /*52f0*/  VIADD R0, R0, 0xb0 ;  /* 0x000000b000007836 */ /* 0x004fe20000000000 */
[----:B------:R-:W-:Y:S04]  /*5300*/  ISETP.GE.AND P0, PT, R72, 0x1, PT ;  /* 0x000000014800780c */ /* 0x000fe80003f06270 */
[----:B------:R-:W1:Y:S01]  /*5310*/  LDC.64 R10, c[0x0][0xb18] ;  /* 0x0002c600ff0a7b82 */ /* 0x000e620000000a00 */
[----:B------:R-:W-:Y:S01]  /*5320*/  PRMT R0, RZ, 0x654, R0 ;  /* 0x00000654ff007816 */ /* 0x000fe20000000000 */
[----:B------:R-:W-:Y:S01]  /*5330*/  @!PT LDS RZ, [RZ] ;  /* 0x00000000fffff984 */ /* 0x000fe20000000800 */
[----:B------:R-:W-:Y:S01]  /*5340*/  @!PT LDS RZ, [RZ] ;  /* 0x00000000fffff984 */ /* 0x000fe20000000800 */
[----:B------:R-:W-:Y:S01]  /*5350*/  @!PT LDS RZ, [RZ] ;  /* 0x00000000fffff984 */ /* 0x000fe20000000800 */
[----:B------:R-:W-:Y:S01]  /*5360*/  @!PT LDS RZ, [RZ] ;  /* 0x00000000fffff984 */ /* 0x000fe20000000800 */
[----:B------:R2:W-:Y:S06]  /*5370*/  MEMBAR.ALL.CTA ;  /* 0x0000000000007992 */ /* 0x0005ec0000008000 */
[----:B--2---:R-:W2:Y:S01]  /*5380*/  FENCE.VIEW.ASYNC.S ;  /* 0x00000000000073c6 */ /* 0x004ea20000000000 */
[----:B------:R-:W1:Y:S08]  /*5390*/  @!P1 LDC R14, c[0x0][0xb20] ;  /* 0x0002c800ff0e9b82 */ /* 0x000e700000000800 */
[----:B------:R-:W1:Y:S01]  /*53a0*/  @!P1 LDC R9, c[0x0][0xb0c] ;  /* 0x0002c300ff099b82 */ /* 0x000e620000000800 */
[----:B--2---:R2:W-:Y:S01]  /*53b0*/  SYNCS.ARRIVE.TRANS64.RED.A1T0 RZ, [R0+URZ], RZ ;  /* 0x000000ff00ff79a7 */ /* 0x0045e200081004ff */
[----:B----4-:R-:W-:Y:S04]  /*53c0*/  LOP3.LUT P4, RZ, R18, 0x1, RZ, 0xc0, !PT ;  /* 0x0000000112ff7812 */ /* 0x010fe8000788c0ff */
[----:B------:R-:W-:Y:S09]  /*53d0*/  P2R R190, PR, RZ, 0x10 ;  /* 0x00000010ffbe7803 */ /* 0x000ff20000000000 */
[----:B------:R-:W-:Y:S02]  /*53e0*/  @P4 MOV R77, R16 ;  /* 0x00000010004d4202 */ /* 0x000fe40000000f00 */
[----:B------:R-:W-:Y:S01]  /*53f0*/  @P4 LOP3.LUT R75, R17, 0xffff, RZ, 0xc0, !PT ;  /* 0x0000ffff114b4812 */ /* 0x000fe200078ec0ff */
[----:B--23--:R-:W-:Y:S06]  /*5400*/  @!P0 BRA `(.L_x_101) ;  /* 0x0000000000a48947 */ /* 0x00cfec0003800000 */
[----:B------:R-:W-:Y:S01]  /*5410*/  IMAD.HI.U32 R23, R178, R71, RZ ;  /* 0x00000047b2177227 */ /* 0x000fe200078e00ff */
[----:B------:R-:W-:Y:S02]  /*5420*/  ISETP.NE.AND P0, PT, R70, 0x1, PT ;  /* 0x000000014600780c */ /* 0x000fe40003f05270 */
[----:B------:R-:W-:Y:S01]  /*5430*/  ISETP.NE.AND P2, PT, R72, 0x1, PT ;  /* 0x000000014800780c */ /* 0x000fe20003f45270 */
[----:B------:R-:W-:Y:S01]  /*5440*/  IMAD.HI.U32 R22, R177, R168, RZ ;  /* 0x000000a8b1167227 */ /* 0x000fe200078e00ff */
[----:B------:R-:W-:Y:S02]  /*5450*/  SHF.R.U32.HI R23, RZ, R174, R23 ;  /* 0x000000aeff177219 */ /* 0x000fe40000011617 */
[----:B------:R-:W-:Y:S01]  /*5460*/  ISETP.NE.AND P3, PT, R74, 0x1, PT ;  /* 0x000000014a00780c */ /* 0x000fe20003f65270 */
[----:B------:R-:W-:Y:S01]  /*5470*/  IMAD.HI.U32 R26, R77, R168, RZ ;  /* 0x000000a84d1a7227 */ /* 0x000fe200078e00ff */
[----:B------:R-:W-:Y:S02]  /*5480*/  SHF.R.U32.HI R22, RZ, R169, R22 ;  /* 0x000000a9ff167219 */ /* 0x000fe40000011616 */
[----:B------:R-:W-:Y:S01]  /*5490*/  SEL R3, R178, R23, !P0 ;  /* 0x00000017b2037207 */ /* 0x000fe20004000000 */
[----:B------:R-:W-:Y:S01]  /*54a0*/  IMAD.HI.U32 R23, R75, R71, RZ ;  /* 0x000000474b177227 */ /* 0x000fe200078e00ff */
[----:B------:R-:W-:Y:S02]  /*54b0*/  SEL R7, R177, R22, !P3 ;  /* 0x00000016b1077207 */ /* 0x000fe40005800000 */
[----:B------:R-:W-:Y:S01]  /*54c0*/  SHF.R.U32.HI R26, RZ, R169, R26 ;  /* 0x000000a9ff1a7219 */ /* 0x000fe2000001161a */
[-C--:B------:R-:W-:Y:S04]  /*54d0*/  IMAD.HI.U32 R22, R3, R68.reuse, RZ ;  /* 0x0000004403167227 */ /* 0x080fe800078e00ff */
[----:B------:R-:W-:Y:S01]  /*54e0*/  IMAD.HI.U32 R24, R7, R68, RZ ;  /* 0x0000004407187227 */ /* 0x000fe200078e00ff */
[-C--:B------:R-:W-:Y:S02]  /*54f0*/  @P2 SHF.R.U32.HI R3, RZ, R69.reuse, R22 ;  /* 0x00000045ff032219 */ /* 0x080fe40000011616 */
[----:B------:R-:W-:Y:S02]  /*5500*/  SHF.R.U32.HI R22, RZ, R174, R23 ;  /* 0x000000aeff167219 */ /* 0x000fe40000011617 */
[----:B------:R-:W-:Y:S01]  /*5510*/  @P2 SHF.R.U32.HI R7, RZ, R69, R24 ;  /* 0x00000045ff072219 */ /* 0x000fe20000011618 */
[C---:B------:R-:W-:Y:S01]  /*5520*/  IMAD R2, R72.reuse, R3, RZ ;  /* 0x0000000348027224 */ /* 0x040fe200078e02ff */
[----:B------:R-:W-:Y:S02]  /*5530*/  SEL R5, R75, R22, !P0 ;  /* 0x000000164b057207 */ /* 0x000fe40004000000 */
[----:B------:R-:W-:Y:S01]  /*5540*/  SEL R3, R77, R26, !P3 ;  /* 0x0000001a4d037207 */ /* 0x000fe20005800000 */
[----:B------:R-:W-:Y:S01]  /*5550*/  IMAD R4, R72, R7, RZ ;  /* 0x0000000748047224 */ /* 0x000fe200078e02ff */
[C---:B------:R-:W-:Y:S01]  /*5560*/  ISETP.GE.AND P0, PT, R5.reuse, R2, PT ;  /* 0x000000020500720c */ /* 0x040fe20003f06270 */
[----:B------:R-:W-:Y:S03]  /*5570*/  IMAD.HI.U32 R6, R5, R68, RZ ;  /* 0x0000004405067227 */ /* 0x000fe600078e00ff */
[----:B------:R-:W-:Y:S01]  /*5580*/  ISETP.GE.OR P0, PT, R3, R4, P0 ;  /* 0x000000040300720c */ /* 0x000fe20000706670 */
[----:B------:R-:W-:Y:S01]  /*5590*/  IMAD.MOV R4, RZ, RZ, -R3 ;  /* 0x000000ffff047224 */ /* 0x000fe200078e0a03 */
[-C--:B------:R-:W-:Y:S03]  /*55a0*/  SHF.R.U32.HI R6, RZ, R69.reuse, R6 ;  /* 0x00000045ff067219 */ /* 0x080fe60000011606 */
[----:B------:R-:W-:Y:S01]  /*55b0*/  IMAD R77, R74, R4, R77 ;  /* 0x000000044a4d7224 */ /* 0x000fe200078e024d */
[----:B------:R-:W-:Y:S05]  /*55c0*/  SEL R15, R5, R6, !P2 ;  /* 0x00000006050f7207 */ /* 0x000fea0005000000 */
[----:B------:R-:W-:Y:S02]  /*55d0*/  IMAD.MOV R6, RZ, RZ, -R15 ;  /* 0x000000ffff067224 */ /* 0x000fe400078e0a0f */
[C---:B------:R-:W-:Y:S04]  /*55e0*/  @!P0 IMAD.HI.U32 R2, R3.reuse, R68, RZ ;  /* 0x0000004403028227 */ /* 0x040fe800078e00ff */
[----:B------:R-:W-:Y:S01]  /*55f0*/  IMAD R6, R72, R6, R5 ;  /* 0x0000000648067224 */ /* 0x000fe200078e0205 */
[----:B------:R-:W-:Y:S04]  /*5600*/  @!P0 SHF.R.U32.HI R2, RZ, R69, R2 ;  /* 0x00000045ff028219 */ /* 0x000fe80000011602 */
[----:B------:R-:W-:Y:S02]  /*5610*/  @!P0 SEL R0, R3, R2, !P2 ;  /* 0x0000000203008207 */ /* 0x000fe40005000000 */
[----:B------:R-:W-:Y:S02]  /*5620*/  IADD3 R2, PT, PT, -R5, RZ, RZ ;  /* 0x000000ff05027210 */ /* 0x000fe40007ffe1ff */
[----:B------:R-:W-:Y:S01]  /*5630*/  @!P0 IADD3 R8, PT, PT, R15, -R0, RZ ;  /* 0x800000000f088210 */ /* 0x000fe20007ffe0ff */
[----:B------:R-:W-:Y:S02]  /*5640*/  @!P0 IMAD R0, R7, R6, R0 ;  /* 0x0000000607008224 */ /* 0x000fe400078e0200 */
[----:B------:R-:W-:Y:S02]  /*5650*/  IMAD R75, R70, R2, R75 ;  /* 0x00000002464b7224 */ /* 0x000fe400078e024b */
[----:B------:R-:W-:Y:S02]  /*5660*/  @!P0 IMAD R5, R8, R72, R3 ;  /* 0x0000004808058224 */ /* 0x000fe400078e0203 */
[----:B------:R-:W-:Y:S04]  /*5670*/  @!P0 IMAD.MOV.U32 R3, RZ, RZ, R0 ;  /* 0x000000ffff038224 */ /* 0x000fe800078e0000 */
[----:B------:R-:W-:Y:S02]  /*5680*/  IMAD R77, R3, R74, R77 ;  /* 0x0000004a034d7224 */ /* 0x000fe400078e024d */
[----:B------:R-:W-:Y:S07]  /*5690*/  IMAD R75, R5, R70, R75 ;  /* 0x00000046054b7224 */ /* 0x000fee00078e024b */
.L_x_101:
[----:B-1----:R-:W-:Y:S01]  /*56a0*/  @!P1 ISETP.NE.AND P0, PT, R10, 0x1, PT ;  /* 0x000000010a00980c */ /* 0x002fe20003f05270 */
[----:B------:R-:W-:Y:S01]  /*56b0*/  @!P1 IMAD.HI.U32 R0, R77, R12, RZ ;  /* 0x0000000c4d009227 */ /* 0x000fe200078e00ff */
[----:B------:R-:W-:Y:S01]  /*56c0*/  @!P1 ISETP.NE.AND P2, PT, R9, 0x1, PT ;  /* 0x000000010900980c */ /* 0x000fe20003f45270 */
[----:B------:R-:W-:Y:S01]  /*56d0*/  ULOP3.LUT UP0, URZ, UR48, 0x1b0, URZ, 0xc0, !UPT ;  /* 0x000001b030ff7892 */ /* 0x000fe2000f80c0ff */
[----:B------:R-:W-:Y:S01]  /*56e0*/  R2UR UR42, R21 ;  /* 0x00000000152a72ca */ /* 0x000fe200000e0000 */
[----:B------:R-:W-:Y:S01]  /*56f0*/  @!P1 IMAD.HI.U32 R3, R75, R11, RZ ;  /* 0x0000000b4b039227 */ /* 0x000fe200078e00ff */
[----:B------:R-:W-:Y:S02]  /*5700*/  @!P1 SHF.R.U32.HI R0, RZ, R13, R0 ;  /* 0x0000000dff009219 */ /* 0x000fe40000011600 */
[----:B------:R-:W-:Y:S01]  /*5710*/  R2UR UR41, R20 ;  /* 0x00000000142972ca */ /* 0x000fe200000e0000 */
[----:B------:R-:W-:Y:S01]  /*5720*/  VIADD R192, R192, 0x1 ;  /* 0x00000001c0c07836 */ /* 0x000fe20000000000 */
[----:B------:R-:W-:Y:S02]  /*5730*/  @!P1 SHF.R.U32.HI R2, RZ, R14, R3 ;  /* 0x0000000eff029219 */ /* 0x000fe40000011603 */
[----:B------:R-:W-:Y:S02]  /*5740*/  @!P1 SEL R3, R77, R0, !P2 ;  /* 0x000000004d039207 */ /* 0x000fe40005000000 */
[----:B------:R-:W-:Y:S02]  /*5750*/  @!P1 SEL R2, R75, R2, !P0 ;  /* 0x000000024b029207 */ /* 0x000fe40004000000 */
[----:B------:R-:W-:Y:S01]  /*5760*/  @P4 SHF.R.U32.HI R179, RZ, 0x10, R17 ;  /* 0x00000010ffb34819 */ /* 0x000fe20000011611 */
[----:B------:R-:W-:Y:S02]  /*5770*/  USHF.L.U32 UR42, UR42, 0x7, URZ ;  /* 0x000000072a2a7899 */ /* 0x000fe400080006ff */
[----:B------:R-:W-:Y:S02]  /*5780*/  @!P1 IMAD.IADD R0, R2, 0x1, -R3 ;  /* 0x0000000102009824 */ /* 0x000fe400078e0a03 */
[----:B------:R-:W-:Y:S01]  /*5790*/  @!P1 IMAD.IADD R2, R3, 0x1, -R2 ;  /* 0x0000000103029824 */ /* 0x000fe200078e0a02 */
[----:B------:R-:W-:Y:S01]  /*57a0*/  USHF.L.U32 UR41, UR41, 0x8, URZ ;  /* 0x0000000829297899 */ /* 0x000fe200080006ff */
[----:B------:R-:W-:Y:S02]  /*57b0*/  @!P1 IMAD R77, R0, R9, R77 ;  /* 0x00000009004d9224 */ /* 0x000fe400078e024d */
[----:B------:R-:W-:Y:S01]  /*57c0*/  @!P1 IMAD R75, R2, R10, R75 ;  /* 0x0000000a024b9224 */ /* 0x000fe200078e024b */
[----:B------:R-:W-:Y:S08]  /*57d0*/  BRA.U !UP0, `(.L_x_102) ;  /* 0x0000000108407547 */ /* 0x000ff0000b800000 */
[----:B------:R-:W1:Y:S01]  /*57e0*/  LDCU.64 UR8, c[0x4][0x88] ;  /* 0x01001100ff0877ac */ /* 0x000e620008000a00 */
[----:B------:R-:W-:Y:S01]  /*57f0*/  MOV R3, 0x0 ;  /* 0x0000000000037802 */ /* 0x000fe20000000f00 */
[----:B------:R-:W-:Y:S02]  /*5800*/  HFMA2 R12, -RZ, RZ, 0, 5.9604644775390625e-08 ;  /* 0x00000001ff0c7431 */ /* 0x000fe400000001ff */
[----:B------:R-:W-:Y:S02]  /*5810*/  IMAD.MOV.U32 R8, RZ, RZ, 0x70 ;  /* 0x00000070ff087424 */ /* 0x000fe400078e00ff */
[----:B------:R-:W-:Y:S01]  /*5820*/  IMAD.MOV.U32 R13, RZ, RZ, RZ ;  /* 0x000000ffff0d7224 */ /* 0x000fe200078e00ff */
[----:B------:R-:W2:Y:S01]  /*5830*/  LDCU.64 UR6, c[0x4][0x90] ;  /* 0x01001200ff0677ac */ /* 0x000ea20008000a00 */
[----:B------:R-:W3:Y:S01]  /*5840*/  LDC.64 R2, c[0x4][R3] ;  /* 0x0100000003027b82 */ /* 0x000ee20000000a00 */
[----:B------:R-:W4:Y:S01]  /*5850*/  LDCU.64 UR4, c[0x4][0x8] ;  /* 0x01000100ff0477ac */ /* 0x000f220008000a00 */
[----:B-1----:R-:W-:Y:S01]  /*5860*/  MOV R5, UR9 ;  /* 0x0000000900057c02 */ /* 0x002fe20008000f00 */
[----:B------:R-:W-:Y:S01]  /*5870*/  IMAD.U32 R4, RZ, RZ, UR8 ;  /* 0x00000008ff047e24 */ /* 0x000fe2000f8e00ff */
[----:B--2---:R-:W-:Y:S01]  /*5880*/  MOV R7, UR7 ;  /* 0x0000000700077c02 */ /* 0x004fe20008000f00 */
[----:B------:R-:W-:Y:S01]  /*5890*/  IMAD.U32 R6, RZ, RZ, UR6 ;  /* 0x00000006ff067e24 */ /* 0x000fe2000f8e00ff */
[----:B----4-:R-:W-:Y:S01]  /*58a0*/  MOV R11, UR5 ;  /* 0x00000005000b7c02 */ /* 0x010fe20008000f00 */
[----:B------:R-:W-:Y:S02]  /*58b0*/  IMAD.U32 R10, RZ, RZ, UR4 ;  /* 0x00000004ff0a7e24 */ /* 0x000fe4000f8e00ff */
[----:B------:R-:W-:Y:S07]  /*58c0*/  LEPC R20, `(.L_x_102) ;  /* 0x000000001014794e */ /* 0x000fee0000000000 */
[----:B---3-5:R-:W-:Y:S05]  /*58d0*/  CALL.ABS.NOINC R2 ;  /* 0x0000000002007343 */ /* 0x028fea0003c00000 */
.L_x_102:
[----:B------:R-:W-:Y:S01]  /*58e0*/  LOP3.LUT P0, RZ, R188, 0x1b0, RZ, 0xc0, !PT ;  /* 0x000001b0bcff7812 */ /* 0x000fe2000780c0ff */
[----:B------:R-:W-:Y:S11]  /*58f0*/  BSSY.RECONVERGENT B6, `(.L_x_103) ;  /* 0x0000013000067945 */ /* 0x000ff60003800200 */
[----:B------:R-:W-:Y:S01]  /*5900*/  @!UPT UIADD3 URZ, UPT, UPT, URZ, URZ, URZ ;  /* 0x000000fffffff290 */ /* 0x000fe2000fffe0ff */
[----:B------:R-:W-:Y:S05]  /*5910*/  @!P0 BRA `(.L_x_104) ;  /* 0x0000000000408947 */ /* 0x000fea0003800000 */
        /* <DEDUP_REMOVED lines=16> */
.L_x_104:
[----:B------:R-:W-:Y:S05]  /*5a20*/  BSYNC.RECONVERGENT B6 ;  /* 0x0000000000067941 */ /* 0x000fea0003800200 */
.L_x_103:
[----:B------:R-:W-:Y:S01]  /*5a30*/  ISETP.NE.U32.AND P4, PT, R166, RZ, PT ;  /* 0x000000ffa600720c */ /* 0x000fe20003f85070 */
[----:B------:R-:W-:Y:S01]  /*5a40*/  UISETP.NE.AND UP2, UPT, UR50, URZ, UPT ;  /* 0x000000ff3200728c */ /* 0x000fe2000bf45270 */
[----:B------:R-:W-:Y:S01]  /*5a50*/  ISETP.NE.U32.AND P2, PT, RZ, UR38, PT ;  /* 0x00000026ff007c0c */ /* 0x000fe2000bf45070 */
[----:B------:R-:W-:Y:S01]  /*5a60*/  UISETP.NE.U32.AND UP1, UPT, UR44, URZ, UPT ;  /* 0x000000ff2c00728c */ /* 0x000fe2000bf25070 */
[----:B------:R-:W-:Y:S01]  /*5a70*/  ISETP.NE.AND.EX P4, PT, R167, RZ, PT, P4 ;  /* 0x000000ffa700720c */ /* 0x000fe20003f85340 */
[----:B------:R-:W-:Y:S01]  /*5a80*/  UPLOP3.LUT UP0, UPT, UPT, UPT, UPT, 0x40, 0x4 ;  /* 0x000000000004789c */ /* 0x000fe20003f0e870 */
[----:B------:R-:W-:Y:S01]  /*5a90*/  ISETP.NE.AND.EX P2, PT, RZ, UR39, PT, P2 ;  /* 0x00000027ff007c0c */ /* 0x000fe2000bf45320 */
[----:B------:R-:W-:Y:S01]  /*5aa0*/  UISETP.NE.AND.EX UP1, UPT, UR45, URZ, UPT, UP1 ;  /* 0x000000ff2d00728c */ /* 0x000fe2000bf25310 */
[----:B------:R-:W-:Y:S04]  /*5ab0*/  PLOP3.LUT P1, PT, PT, PT, UP2, 0x80, 0x8 ;  /* 0x000000000008781c */ /* 0x000fe80003f2f028 */
[----:B------:R-:W-:Y:S06]  /*5ac0*/  @UP2 UPLOP3.LUT UP0, UPT, UPT, UPT, UP1, 0x80, 0x8 ;  /* 0x000000000008289c */ /* 0x000fec0003f0f010 */
[----:B------:R-:W-:Y:S01]  /*5ad0*/  PLOP3.LUT P0, PT, PT, PT, UP0, 0x80, 0x8 ;  /* 0x000000000008781c */ /* 0x000fe20003f0f008 */
[----:B------:R-:W-:Y:S01]  /*5ae0*/  @!UPT UIADD3 URZ, UPT, UPT, URZ, URZ, URZ ;  /* 0x000000fffffff290 */ /* 0x000fe2000fffe0ff */
[----:B------:R-:W-:Y:S11]  /*5af0*/  BRA.U !UP1, `(.L_x_105) ;  /* 0x0000000109387547 */ /* 0x000ff6000b800000 */
[----:B------:R-:W-:Y:S01]  /*5b00*/  UISETP.NE.U32.AND UP0, UPT, UR38, URZ, UPT ;  /* 0x000000ff2600728c */ /* 0x000fe2000bf05070 */
[----:B------:R-:W-:Y:S02]  /*5b10*/  HFMA2 R0, -RZ, RZ, 0, 5.9604644775390625e-08 ;  /* 0x00000001ff007431 */ /* 0x000fe400000001ff */
[----:B------:R-:W-:Y:S01]  /*5b20*/  IMAD.MOV.U32 R171, RZ, RZ, 0x1 ;  /* 0x00000001ffab7424 */ /* 0x000fe200078e00ff */
[----:B------:R-:W-:Y:S06]  /*5b30*/  UISETP.NE.AND.EX UP0, UPT, UR39, URZ, UPT, UP0 ;  /* 0x000000ff2700728c */ /* 0x000fec000bf05300 */
[----:B------:R-:W-:Y:S05]  /*5b40*/  PLOP3.LUT P3, PT, PT, PT, UP0, 0x80, 0x8 ;  /* 0x000000000008781c */ /* 0x000fea0003f6f008 */
[----:B------:R-:W1:Y:S01]  /*5b50*/  @UP0 LDCU.64 UR6, c[0x0][0x888] ;  /* 0x00011100ff0607ac */ /* 0x000e620008000a00 */
[----:B------:R-:W-:Y:S07]  /*5b60*/  @UP0 UIMAD UR4, UR36, UR44, URZ ;  /* 0x0000002c240402a4 */ /* 0x000fee000f8e02ff */
[----:B------:R-:W-:Y:S01]  /*5b70*/  @!P3 PRMT R171, R0, 0x7610, R171 ;  /* 0x0000761000abb816 */ /* 0x000fe200000000ab */
[----:B-1----:R-:W-:Y:S03]  /*5b80*/  @UP0 UIMAD.WIDE UR6, UR4, 0x4, UR6 ;  /* 0x00000004040608a5 */ /* 0x002fe6000f8e0206 */
[----:B------:R-:W1:Y:S03]  /*5b90*/  @!UP0 LDCU UR4, c[0x0][0x880] ;  /* 0x00011000ff0487ac */ /* 0x000e660008000800 */
[----:B------:R-:W-:Y:S01]  /*5ba0*/  IMAD.U32 R2, RZ, RZ, UR6 ;  /* 0x00000006ff027e24 */ /* 0x000fe2000f8e00ff */
[----:B------:R-:W-:Y:S05]  /*5bb0*/  MOV R3, UR7 ;  /* 0x0000000700037c02 */ /* 0x000fea0008000f00 */
[----:B-----5:R2:W5:Y:S02]  /*5bc0*/  @P3 LDG.E R81, desc[UR46][R2.64] ;  /* 0x0000002e02513981 */ /* 0x020564000c1e1900 */
[----:B-12---:R-:W-:Y:S02]  /*5bd0*/  @!P3 IMAD.U32 R81, RZ, RZ, UR4 ;  /* 0x00000004ff51be24 */ /* 0x006fe4000f8e00ff */
.L_x_105:
[----:B------:R-:W-:Y:S05]  /*5be0*/  @!P4 BRA `(.L_x_106) ;  /* 0x000000000020c947 */ /* 0x000fea0003800000 */
[----:B------:R-:W-:Y:S04]  /*5bf0*/  ISETP.NE.U32.AND P3, PT, R164, RZ, PT ;  /* 0x000000ffa400720c */ /* 0x000fe80003f65070 */
[----:B------:R-:W-:Y:S11]  /*5c00*/  ISETP.NE.AND.EX P3, PT, R165, RZ, PT, P3 ;  /* 0x000000ffa500720c */ /* 0x000ff60003f65330 */
[----:B------:R-:W-:Y:S02]  /*5c10*/  @!UPT UIADD3 URZ, UPT, UPT, URZ, URZ, URZ ;  /* 0x000000fffffff290 */ /* 0x000fe4000fffe0ff */
[----:B------:R-:W1:Y:S01]  /*5c20*/  @P3 LDC.64 R2, c[0x0][0x8a8] ;  /* 0x00022a00ff023b82 */ /* 0x000e620000000a00 */
[----:B------:R-:W-:Y:S04]  /*5c30*/  @P3 IMAD R0, R166, UR36, RZ ;  /* 0x00000024a6003c24 */ /* 0x000fe8000f8e02ff */
[----:B-1----:R-:W-:Y:S05]  /*5c40*/  @P3 IMAD.WIDE R2, R0, 0x4, R2 ;  /* 0x0000000400023825 */ /* 0x002fea00078e0202 */
[----:B-----5:R1:W5:Y:S02]  /*5c50*/  @P3 LDG.E R78, desc[UR46][R2.64] ;  /* 0x0000002e024e3981 */ /* 0x020364000c1e1900 */
[----:B-1----:R-:W2:Y:S02]  /*5c60*/  @!P3 LDC R78, c[0x0][0x8a0] ;  /* 0x00022800ff4ebb82 */ /* 0x002ea40000000800 */
.L_x_106:
[----:B-----5:R-:W-:Y:S01]  /*5c70*/  FSETP.NEU.AND P4, PT, R81, RZ, PT ;  /* 0x000000ff5100720b */ /* 0x020fe20003f8d000 */
[----:B------:R-:W-:Y:S01]  /*5c80*/  BSSY B1, `(.L_x_107) ;  /* 0x0000047000017945 */ /* 0x000fe20003800000 */
[----:B------:R-:W-:Y:S01]  /*5c90*/  SEL R5, RZ, 0xffffffff, P2 ;  /* 0xffffffffff057807 */ /* 0x000fe20001000000 */
[----:B------:R-:W-:Y:S01]  /*5ca0*/  IMAD.MOV.U32 R196, RZ, RZ, 0x1 ;  /* 0x00000001ffc47424 */ /* 0x000fe200078e00ff */
[----:B------:R-:W-:Y:S01]  /*5cb0*/  LOP3.LUT P3, RZ, R171, 0xff, RZ, 0xc0, !PT ;  /* 0x000000ffabff7812 */ /* 0x000fe2000786c0ff */
[C---:B------:R-:W-:Y:S01]  /*5cc0*/  IMAD R80, R76.reuse, 0x100, R79 ;  /* 0x000001004c507824 */ /* 0x040fe200078e024f */
[----:B------:R-:W-:Y:S02]  /*5cd0*/  @P1 SEL R0, RZ, 0xffffffff, P4 ;  /* 0xffffffffff001807 */ /* 0x000fe40002000000 */
[----:B------:R-:W-:Y:S02]  /*5ce0*/  CS2R R162, SRZ ;  /* 0x0000000000a27805 */ /* 0x000fe4000001ff00 */
[----:B------:R-:W-:Y:S02]  /*5cf0*/  LEA R3, R181, UR49, 0x3 ;  /* 0x00000031b5037c11 */ /* 0x000fe4000f8e18ff */
[----:B------:R-:W-:Y:S02]  /*5d00*/  CS2R R160, SRZ ;  /* 0x0000000000a07805 */ /* 0x000fe4000001ff00 */
[----:B------:R-:W-:Y:S02]  /*5d10*/  @P0 SEL R0, R5, R0, !P3 ;  /* 0x0000000005000207 */ /* 0x000fe40005800000 */
[----:B------:R-:W-:Y:S02]  /*5d20*/  CS2R R158, SRZ ;  /* 0x00000000009e7805 */ /* 0x000fe4000001ff00 */
[----:B------:R-:W-:Y:S02]  /*5d30*/  LEA R191, R76, UR49, 0x3 ;  /* 0x000000314cbf7c11 */ /* 0x000fe4000f8e18ff */
[----:B------:R-:W-:Y:S02]  /*5d40*/  CS2R R156, SRZ ;  /* 0x00000000009c7805 */ /* 0x000fe4000001ff00 */
[----:B------:R-:W-:Y:S02]  /*5d50*/  @P1 LOP3.LUT R0, R0, 0x1, RZ, 0xc0, !PT ;  /* 0x0000000100001812 */ /* 0x000fe400078ec0ff */
[----:B------:R-:W-:Y:S02]  /*5d60*/  CS2R R154, SRZ ;  /* 0x00000000009a7805 */ /* 0x000fe4000001ff00 */
[----:B------:R-:W-:Y:S02]  /*5d70*/  SHF.L.U32 R2, R183, 0x1f, RZ ;  /* 0x0000001fb7027819 */ /* 0x000fe400000006ff */
[----:B------:R-:W-:Y:S02]  /*5d80*/  CS2R R152, SRZ ;  /* 0x0000000000987805 */ /* 0x000fe4000001ff00 */
[----:B------:R-:W-:Y:S02]  /*5d90*/  ISETP.NE.U32.OR P6, PT, R0, 0x1, !P1 ;  /* 0x000000010000780c */ /* 0x000fe40004fc5470 */
[----:B------:R-:W-:Y:S02]  /*5da0*/  CS2R R150, SRZ ;  /* 0x0000000000967805 */ /* 0x000fe4000001ff00 */
[----:B------:R-:W-:Y:S02]  /*5db0*/  PLOP3.LUT P2, PT, PT, PT, UP1, 0x80, 0x8 ;  /* 0x000000000008781c */ /* 0x000fe40003f4f018 */
[----:B------:R-:W-:Y:S02]  /*5dc0*/  CS2R R148, SRZ ;  /* 0x0000000000947805 */ /* 0x000fe4000001ff00 */
[----:B------:R-:W-:Y:S02]  /*5dd0*/  SEL R0, RZ, 0xffffffff, P4 ;  /* 0xffffffffff007807 */ /* 0x000fe40002000000 */
[----:B------:R-:W-:Y:S03]  /*5de0*/  P2R R204, PR, RZ, 0x40 ;  /* 0x00000040ffcc7803 */ /* 0x000fe60000000000 */
[----:B------:R-:W-:Y:S04]  /*5df0*/  @P6 SHF.L.U32 R4, R180, 0x1f, RZ ;  /* 0x0000001fb4046819 */ /* 0x000fe800000006ff */
[----:B------:R-:W-:Y:S01]  /*5e00*/  @P2 SEL R0, R5, R0, !P3 ;  /* 0x0000000005002207 */ /* 0x000fe20005800000 */
[----:B------:R-:W1:Y:S03]  /*5e10*/  @P6 SYNCS.PHASECHK.TRANS64.TRYWAIT P1, [R3+URZ+0x50], R4 ;  /* 0x00005004030065a7 */ /* 0x000e6600080211ff */
[----:B------:R-:W-:Y:S04]  /*5e20*/  LOP3.LUT R0, R0, 0x1, RZ, 0xc0, !PT ;  /* 0x0000000100007812 */ /* 0x000fe800078ec0ff */
[----:B------:R-:W-:Y:S04]  /*5e30*/  ISETP.NE.U32.AND P5, PT, R0, 0x1, PT ;  /* 0x000000010000780c */ /* 0x000fe80003fa5070 */
[----:B------:R-:W-:Y:S01]  /*5e40*/  P2R R197, PR, RZ, 0x20 ;  /* 0x00000020ffc57803 */ /* 0x000fe20000000000 */
[----:B------:R3:W4:Y:S01]  /*5e50*/  SYNCS.PHASECHK.TRANS64.TRYWAIT P0, [R191+URZ+0xc0], R2 ;  /* 0x0000c002bf0075a7 */ /* 0x00072200080011ff */
[----:B-1----:R-:W-:Y:S01]  /*5e60*/  @P6 SEL R196, RZ, 0x1, !P1 ;  /* 0x00000001ffc46807 */ /* 0x002fe20004800000 */
[----:B---3--:R-:W-:Y:S06]  /*5e70*/  @!P6 BRA `(.L_x_108) ;  /* 0x00000000009ce947 */ /* 0x008fec0003800000 */
[----:B------:R-:W-:Y:S01]  /*5e80*/  @P5 IMAD R6, R181, 0x2000, R186 ;  /* 0x00002000b5065824 */ /* 0x000fe200078e02ba */
[----:B------:R-:W-:Y:S01]  /*5e90*/  ISETP.NE.AND P1, PT, R196, RZ, PT ;  /* 0x000000ffc400720c */ /* 0x000fe20003f25270 */
[----:B------:R-:W-:Y:S01]  /*5ea0*/  BSSY B0, `(.L_x_109) ;  /* 0x0000010000007945 */ /* 0x000fe20003800000 */
[----:B------:R-:W-:Y:S01]  /*5eb0*/  CS2R R150, SRZ ;  /* 0x0000000000967805 */ /* 0x000fe2000001ff00 */
[--C-:B------:R-:W-:Y:S01]  /*5ec0*/  @P5 IMAD R7, R187, -0x10, R6.reuse ;  /* 0xfffffff0bb075824 */ /* 0x100fe200078e0206 */
[----:B------:R-:W-:Y:S01]  /*5ed0*/  CS2R R148, SRZ ;  /* 0x0000000000947805 */ /* 0x000fe2000001ff00 */
[----:B------:R-:W-:Y:S01]  /*5ee0*/  @P5 IMAD R5, R185, -0x10, R6 ;  /* 0xfffffff0b9055824 */ /* 0x000fe200078e0206 */
[----:B------:R-:W-:Y:S01]  /*5ef0*/  CS2R R158, SRZ ;  /* 0x00000000009e7805 */ /* 0x000fe2000001ff00 */
[----:B------:R-:W-:Y:S01]  /*5f00*/  @P5 IMAD R4, R184, 0x10, R7 ;  /* 0x00000010b8045824 */ /* 0x000fe200078e0207 */
[----:B------:R-:W-:Y:S02]  /*5f10*/  CS2R R156, SRZ ;  /* 0x00000000009c7805 */ /* 0x000fe4000001ff00 */
[----:B------:R-:W-:Y:S02]  /*5f20*/  CS2R R154, SRZ ;  /* 0x00000000009a7805 */ /* 0x000fe4000001ff00 */
[----:B------:R-:W-:Y:S02]  /*5f30*/  CS2R R152, SRZ ;  /* 0x0000000000987805 */ /* 0x000fe4000001ff00 */
[----:B------:R-:W-:Y:S02]  /*5f40*/  CS2R R162, SRZ ;  /* 0x0000000000a27805 */ /* 0x000fe4000001ff00 */
[----:B------:R-:W-:Y:S01]  /*5f50*/  CS2R R160, SRZ ;  /* 0x0000000000a07805 */ /* 0x000fe2000001ff00 */
[----:B------:R-:W-:Y:S06]  /*5f60*/  @P1 BRA `(.L_x_110) ;  /* 0x00000000000c1947 */ /* 0x000fec0003800000 */
[----:B------:R-:W-:Y:S04]  /*5f70*/  SHF.L.U32 R0, R180, 0x1f, RZ ;  /* 0x0000001fb4007819 */ /* 0x000fe800000006ff */
[----:B------:R-:W1:Y:S02]  /*5f80*/  SYNCS.PHASECHK.TRANS64.TRYWAIT P1, [R3+URZ+0x50], R0 ;  /* 0x00005000030075a7 */ /* 0x000e6400080211ff */
[----:B-1----:R-:W-:Y:S05]  /*5f90*/  @!P1 BRA `(.L_x_111) ;  /* 0x0000006000989947 */ /* 0x002fea0003800000 */
.L_x_110:
[----:B------:R-:W-:Y:S05]  /*5fa0*/  BSYNC B0 ;  /* 0x0000000000007941 */ /* 0x000fea0003800000 */
.L_x_109:
[----:B------:R-:W-:Y:S01]  /*5fb0*/  ISETP.NE.AND P1, PT, R197, RZ, PT ;  /* 0x000000ffc500720c */ /* 0x000fe20003f25270 */
[----:B-1----:R-:W-:Y:S02]  /*5fc0*/  VIADD R3, R3, 0x70 ;  /* 0x0000007003037836 */ /* 0x002fe40000000000 */
[----:B------:R-:W-:Y:S02]  /*5fd0*/  IMAD.U32 R0, RZ, RZ, UR37 ;  /* 0x00000025ff007e24 */ /* 0x000fe4000f8e00ff */
[----:B------:R-:W-:Y:S03]  /*5fe0*/  VIADD R181, R181, 0x1 ;  /* 0x00000001b5b57836 */ /* 0x000fe60000000000 */
[----:B------:R-:W-:Y:S05]  /*5ff0*/  PRMT R0, R0, 0x654, R3 ;  /* 0x0000065400007816 */ /* 0x000fea0000000003 */
[----:B------:R1:W3:Y:S04]  /*6000*/  @P1 LDS.128 R148, [R6] ;  /* 0x0000000006941984 */ /* 0x0002e80000000c00 */
[----:B------:R1:W1:Y:S04]  /*6010*/  @P1 LDS.128 R156, [R5+0x20] ;  /* 0x00002000059c1984 */ /* 0x0002680000000c00 */
[----:B------:R1:W1:Y:S04]  /*6020*/  @P1 LDS.128 R152, [R7+0x10] ;  /* 0x0000100007981984 */ /* 0x0002680000000c00 */
[----:B------:R1:W1:Y:S01]  /*6030*/  @P1 LDS.128 R160, [R4+0x10] ;  /* 0x0000100004a01984 */ /* 0x0002620000000c00 */
[C---:B------:R-:W-:Y:S01]  /*6040*/  ISETP.NE.AND P1, PT, R181.reuse, 0x4, PT ;  /* 0x00000004b500780c */ /* 0x040fe20003f25270 */
[----:B------:R-:W-:Y:S01]  /*6050*/  @!PT LDS RZ, [RZ] ;  /* 0x00000000fffff984 */ /* 0x000fe20000000800 */
[----:B------:R-:W-:Y:S01]  /*6060*/  @!PT LDS RZ, [RZ] ;  /* 0x00000000fffff984 */ /* 0x000fe20000000800 */
[----:B------:R-:W-:Y:S01]  /*6070*/  @!PT LDS RZ, [RZ] ;  /* 0x00000000fffff984 */ /* 0x000fe20000000800 */
[----:B------:R-:W-:Y:S01]  /*6080*/  @!PT LDS RZ, [RZ] ;  /* 0x00000000fffff984 */ /* 0x000fe20000000800 */
[----:B------:R5:W-:Y:S06]  /*6090*/  MEMBAR.ALL.CTA ;  /* 0x0000000000007992 */ /* 0x000bec0000008000 */
[----:B-----5:R-:W5:Y:S01]  /*60a0*/  FENCE.VIEW.ASYNC.S ;  /* 0x00000000000073c6 */ /* 0x020f620000000000 */
[----:B------:R-:W-:Y:S02]  /*60b0*/  SEL R3, RZ, 0x1, P1 ;  /* 0x00000001ff037807 */ /* 0x000fe40000800000 */
[----:B------:R-:W-:Y:S02]  /*60c0*/  SEL R181, R181, RZ, P1 ;  /* 0x000000ffb5b57207 */ /* 0x000fe40000800000 */
[----:B------:R-:W-:Y:S01]  /*60d0*/  LOP3.LUT R180, R180, R3, RZ, 0x3c, !PT ;  /* 0x00000003b4b47212 */ /* 0x000fe200078e3cff */
[----:B-----5:R1:W-:Y:S06]  /*60e0*/  SYNCS.ARRIVE.TRANS64.RED.A1T0 RZ, [R0+URZ], RZ ;  /* 0x000000ff00ff79a7 */ /* 0x0203ec00081004ff */
.L_x_108:
[----:B------:R-:W-:Y:S05]  /*60f0*/  BSYNC B1 ;  /* 0x0000000000017941 */ /* 0x000fea0003800000 */
.L_x_107:
[----:B-1----:R-:W-:Y:S04]  /*6100*/  SHF.R.U32.HI R0, RZ, 0x15, R80 ;  /* 0x00000015ff007819 */ /* 0x002fe80000011650 */
[----:B------:R-:W-:Y:S01]  /*6110*/  LOP3.LUT P1, RZ, R0, 0x3, R173, 0x48, !PT ;  /* 0x0000000300ff7812 */ /* 0x000fe200078248ad */
[----:B------:R-:W-:Y:S01]  /*6120*/  @!UPT UIADD3 URZ, UPT, UPT, URZ, URZ, URZ ;  /* 0x000000fffffff290 */ /* 0x000fe2000fffe0ff */
[----:B----4-:R-:W-:Y:S11]  /*6130*/  @P0 BRA `(.L_x_112) ;  /* 0x0000000000080947 */ /* 0x010ff60003800000 */
[----:B------:R-:W1:Y:S02]  /*6140*/  SYNCS.PHASECHK.TRANS64.TRYWAIT P0, [R191+URZ+0xc0], R2 ;  /* 0x0000c002bf0075a7 */ /* 0x000e6400080011ff */
[----:B-1----:R-:W-:Y:S05]  /*6150*/  @!P0 BRA `(.L_x_113) ;  /* 0x00000060003c8947 */ /* 0x002fea0003800000 */
.L_x_112:
[----:B------:R-:W-:Y:S04]  /*6160*/  BSSY.RECONVERGENT B6, `(.L_x_114) ;  /* 0x0000012000067945 */ /* 0x000fe80003800200 */
[----:B------:R-:W-:Y:S05]  /*6170*/  @!P1 BRA `(.L_x_115) ;  /* 0x0000000000409947 */ /* 0x000fea0003800000 */
[----:B------:R-:W4:Y:S01]  /*6180*/  LDCU.64 UR8, c[0x4][0x78] ;  /* 0x01000f00ff0877ac */ /* 0x000f220008000a00 */
[----:B------:R-:W-:Y:S01]  /*6190*/  MOV R3, 0x0 ;  /* 0x0000000000037802 */ /* 0x000fe20000000f00 */
[----:B------:R-:W-:Y:S02]  /*61a0*/  HFMA2 R12, -RZ, RZ, 0, 5.9604644775390625e-08 ;  /* 0x00000001ff0c7431 */ /* 0x000fe400000001ff */
[----:B------:R-:W-:Y:S02]  /*61b0*/  IMAD.MOV.U32 R8, RZ, RZ, 0x192 ;  /* 0x00000192ff087424 */ /* 0x000fe400078e00ff */
[----:B------:R-:W-:Y:S01]  /*61c0*/  IMAD.MOV.U32 R13, RZ, RZ, RZ ;  /* 0x000000ffff0d7224 */ /* 0x000fe200078e00ff */
[----:B------:R-:W5:Y:S01]  /*61d0*/  LDCU.64 UR6, c[0x4][0x80] ;  /* 0x01001000ff0677ac */ /* 0x000f620008000a00 */
[----:B-1----:R-:W1:Y:S01]  /*61e0*/  LDC.64 R2, c[0x4][R3] ;  /* 0x0100000003027b82 */ /* 0x002e620000000a00 */
[----:B------:R-:W2:Y:S01]  /*61f0*/  LDCU.64 UR4, c[0x4][0x18] ;  /* 0x01000300ff0477ac */ /* 0x000ea20008000a00 */
[----:B----4-:R-:W-:Y:S01]  /*6200*/  MOV R5, UR9 ;  /* 0x0000000900057c02 */ /* 0x010fe20008000f00 */
[----:B------:R-:W-:Y:S01]  /*6210*/  IMAD.U32 R4, RZ, RZ, UR8 ;  /* 0x00000008ff047e24 */ /* 0x000fe2000f8e00ff */
[----:B-----5:R-:W-:Y:S01]  /*6220*/  MOV R7, UR7 ;  /* 0x0000000700077c02 */ /* 0x020fe20008000f00 */
[----:B------:R-:W-:Y:S01]  /*6230*/  IMAD.U32 R6, RZ, RZ, UR6 ;  /* 0x00000006ff067e24 */ /* 0x000fe2000f8e00ff */
[----:B--2---:R-:W-:Y:S01]  /*6240*/  MOV R11, UR5 ;  /* 0x00000005000b7c02 */ /* 0x004fe20008000f00 */
[----:B------:R-:W-:Y:S02]  /*6250*/  IMAD.U32 R10, RZ, RZ, UR4 ;  /* 0x00000004ff0a7e24 */ /* 0x000fe4000f8e00ff */
[----:B------:R-:W-:Y:S07]  /*6260*/  LEPC R20, `(.L_x_115) ;  /* 0x000000001014794e */ /* 0x000fee0000000000 */
[----:B-1-3--:R-:W-:Y:S05]  /*6270*/  CALL.ABS.NOINC R2 ;  /* 0x0000000002007343 */ /* 0x00afea0003c00000 */
.L_x_115:
[----:B------:R-:W-:Y:S05]  /*6280*/  BSYNC.RECONVERGENT B6 ;  /* 0x0000000000067941 */ /* 0x000fea0003800200 */
.L_x_114:
[-C--:B---3--:R-:W-:Y:S01]  /*6290*/  F2FP.F16.E5M2.UNPACK_B R83, R148.reuse ;  /* 0x00000094ff53723e */ /* 0x088fe200020004ff */
[----:B------:R-:W-:Y:S05]  /*62a0*/  WARPSYNC.ALL ;  /* 0x0000000000007948 */ /* 0x000fea0003800000 */
[----:B------:R-:W-:Y:S01]  /*62b0*/  R2UR UR4, R80 ;  /* 0x00000000500472ca */ /* 0x000fe200000e0000 */
[--C-:B------:R-:W-:Y:S01]  /*62c0*/  HADD2.F32 R82, -RZ, R83.reuse.H0_H0 ;  /* 0x20000053ff527230 */ /* 0x100fe20000004100 */
[----:B------:R-:W-:Y:S01]  /*62d0*/  F2FP.F16.E5M2.UNPACK_B R85, R148.H1 ;  /* 0x00000094ff55723e */ /* 0x000fe200030004ff */
[----:B------:R-:W-:Y:S01]  /*62e0*/  HADD2.F32 R83, -RZ, R83.H1_H1 ;  /* 0x30000053ff537230 */ /* 0x000fe20000004100 */
[-C--:B------:R-:W-:Y:S01]  /*62f0*/  F2FP.F16.E5M2.UNPACK_B R87, R149.reuse ;  /* 0x00000095ff57723e */ /* 0x080fe200020004ff */
[----:B------:R-:W-:Y:S01]  /*6300*/  BSSY.RECONVERGENT B0, `(.L_x_116) ;  /* 0x000011d000007945 */ /* 0x000fe20003800200 */
[----:B------:R-:W-:Y:S01]  /*6310*/  F2FP.F16.E5M2.UNPACK_B R89, R149.H1 ;  /* 0x00000095ff59723e */ /* 0x000fe200030004ff */
[----:B------:R-:W-:Y:S01]  /*6320*/  HADD2.F32 R84, -RZ, R85.H0_H0 ;  /* 0x20000055ff547230 */ /* 0x000fe20000004100 */
[-C--:B------:R-:W-:Y:S01]  /*6330*/  F2FP.F16.E5M2.UNPACK_B R91, R150.reuse ;  /* 0x00000096ff5b723e */ /* 0x080fe200020004ff */
[----:B------:R-:W-:Y:S01]  /*6340*/  HADD2.F32 R88, -RZ, R87.H1_H1 ;  /* 0x30000057ff587230 */ /* 0x000fe20000004100 */
[----:B------:R-:W-:Y:S01]  /*6350*/  F2FP.F16.E5M2.UNPACK_B R93, R150.H1 ;  /* 0x00000096ff5d723e */ /* 0x000fe200030004ff */
[----:B------:R-:W-:Y:S01]  /*6360*/  HADD2.F32 R86, -RZ, R85.H1_H1 ;  /* 0x30000055ff567230 */ /* 0x000fe20000004100 */
[-C--:B------:R-:W-:Y:S01]  /*6370*/  F2FP.F16.E5M2.UNPACK_B R95, R151.reuse ;  /* 0x00000097ff5f723e */ /* 0x080fe200020004ff */
[----:B------:R-:W2:Y:S01]  /*6380*/  LDTM.x64 R4, tmem[UR4] ;  /* 0x00000004000479ee */ /* 0x000ea20008340000 */
[----:B------:R-:W-:Y:S01]  /*6390*/  F2FP.F16.E5M2.UNPACK_B R97, R151.H1 ;  /* 0x00000097ff61723e */ /* 0x000fe200030004ff */
[----:B------:R-:W-:Y:S01]  /*63a0*/  HADD2.F32 R85, -RZ, R87.H0_H0 ;  /* 0x20000057ff557230 */ /* 0x000fe20000004100 */
[-C--:B------:R-:W-:Y:S01]  /*63b0*/  F2FP.F16.E5M2.UNPACK_B R99, R152.reuse ;  /* 0x00000098ff63723e */ /* 0x080fe200020004ff */
[----:B------:R-:W-:Y:S01]  /*63c0*/  HADD2.F32 R87, -RZ, R89.H0_H0 ;  /* 0x20000059ff577230 */ /* 0x000fe20000004100 */
[----:B------:R-:W-:Y:S01]  /*63d0*/  F2FP.F16.E5M2.UNPACK_B R101, R152.H1 ;  /* 0x00000098ff65723e */ /* 0x000fe200030004ff */
[----:B------:R-:W-:Y:S01]  /*63e0*/  HADD2.F32 R92, -RZ, R91.H1_H1 ;  /* 0x3000005bff5c7230 */ /* 0x000fe20000004100 */
[----:B------:R-:W-:Y:S01]  /*63f0*/  SHF.L.U32 R199, R176, 0x4, RZ ;  /* 0x00000004b0c77819 */ /* 0x000fe200000006ff */
[----:B------:R-:W-:Y:S01]  /*6400*/  HADD2.F32 R96, -RZ, R95.H1_H1 ;  /* 0x3000005fff607230 */ /* 0x000fe20000004100 */
[----:B------:R-:W-:Y:S01]  /*6410*/  SHF.L.U32 R205, R175, 0x4, RZ ;  /* 0x00000004afcd7819 */ /* 0x000fe200000006ff */
[----:B------:R-:W-:Y:S01]  /*6420*/  HADD2.F32 R100, -RZ, R99.H1_H1 ;  /* 0x30000063ff647230 */ /* 0x000fe20000004100 */
[----:B------:R-:W-:Y:S01]  /*6430*/  SHF.L.U32 R198, R184, 0x4, RZ ;  /* 0x00000004b8c67819 */ /* 0x000fe200000006ff */
[----:B------:R-:W-:Y:S01]  /*6440*/  HADD2.F32 R90, -RZ, R89.H1_H1 ;  /* 0x30000059ff5a7230 */ /* 0x000fe20000004100 */
[----:B------:R-:W-:Y:S01]  /*6450*/  IADD3 R195, PT, PT, R186, R205, RZ ;  /* 0x000000cdbac37210 */ /* 0x000fe20007ffe0ff */
[----:B------:R-:W-:Y:S01]  /*6460*/  HADD2.F32 R89, -RZ, R91.H0_H0 ;  /* 0x2000005bff597230 */ /* 0x000fe20000004100 */
[-C--:B------:R-:W-:Y:S01]  /*6470*/  F2FP.F16.E5M2.UNPACK_B R103, R153.reuse ;  /* 0x00000099ff67723e */ /* 0x080fe200020004ff */
[--C-:B------:R-:W-:Y:S01]  /*6480*/  HADD2.F32 R91, -RZ, R93.reuse.H0_H0 ;  /* 0x2000005dff5b7230 */ /* 0x100fe20000004100 */
[----:B------:R-:W-:Y:S01]  /*6490*/  F2FP.F16.E5M2.UNPACK_B R105, R153.H1 ;  /* 0x00000099ff69723e */ /* 0x000fe200030004ff */
[----:B------:R-:W-:Y:S01]  /*64a0*/  HADD2.F32 R94, -RZ, R93.H1_H1 ;  /* 0x3000005dff5e7230 */ /* 0x000fe20000004100 */
[-C--:B------:R-:W-:Y:S01]  /*64b0*/  F2FP.F16.E5M2.UNPACK_B R107, R154.reuse ;  /* 0x0000009aff6b723e */ /* 0x080fe200020004ff */
[----:B------:R-:W-:Y:S01]  /*64c0*/  HADD2.F32 R93, -RZ, R95.H0_H0 ;  /* 0x2000005fff5d7230 */ /* 0x000fe20000004100 */
[----:B------:R-:W-:Y:S01]  /*64d0*/  F2FP.F16.E5M2.UNPACK_B R109, R154.H1 ;  /* 0x0000009aff6d723e */ /* 0x000fe200030004ff */
[----:B------:R-:W-:Y:S01]  /*64e0*/  HADD2.F32 R104, -RZ, R103.H1_H1 ;  /* 0x30000067ff687230 */ /* 0x000fe20000004100 */
[----:B------:R-:W-:Y:S01]  /*64f0*/  F2FP.F16.E5M2.UNPACK_B R111, R155 ;  /* 0x0000009bff6f723e */ /* 0x000fe200020004ff */
[C---:B--2---:R-:W-:Y:S01]  /*6500*/  FMUL R0, R78.reuse, R4 ;  /* 0x000000044e007220 */ /* 0x044fe20000400000 */
[C---:B-1----:R-:W-:Y:S01]  /*6510*/  FMUL R2, R78.reuse, R5 ;  /* 0x000000054e027220 */ /* 0x042fe20000400000 */
[C---:B------:R-:W-:Y:S01]  /*6520*/  FMUL R4, R78.reuse, R8 ;  /* 0x000000084e047220 */ /* 0x040fe20000400000 */
[C---:B------:R-:W-:Y:S01]  /*6530*/  FMUL R5, R78.reuse, R9 ;  /* 0x000000094e057220 */ /* 0x040fe20000400000 */
[C---:B------:R-:W-:Y:S01]  /*6540*/  FFMA R0, R81.reuse, R82, R0 ;  /* 0x0000005251007223 */ /* 0x040fe20000000000 */
[C---:B------:R-:W-:Y:S01]  /*6550*/  FFMA R2, R81.reuse, R83, R2 ;  /* 0x0000005351027223 */ /* 0x040fe20000000002 */
[C---:B------:R-:W-:Y:S01]  /*6560*/  FMUL R8, R78.reuse, R12 ;  /* 0x0000000c4e087220 */ /* 0x040fe20000400000 */
[C---:B------:R-:W-:Y:S01]  /*6570*/  FMUL R9, R78.reuse, R13 ;  /* 0x0000000d4e097220 */ /* 0x040fe20000400000 */
[C---:B------:R-:W-:Y:S01]  /*6580*/  FMUL R12, R78.reuse, R16 ;  /* 0x000000104e0c7220 */ /* 0x040fe20000400000 */
[C---:B------:R-:W-:Y:S01]  /*6590*/  FMUL R13, R78.reuse, R17 ;  /* 0x000000114e0d7220 */ /* 0x040fe20000400000 */
[C---:B------:R-:W-:Y:S01]  /*65a0*/  FMUL R16, R78.reuse, R20 ;  /* 0x000000144e107220 */ /* 0x040fe20000400000 */
[C---:B------:R-:W-:Y:S01]  /*65b0*/  FMUL R17, R78.reuse, R21 ;  /* 0x000000154e117220 */ /* 0x040fe20000400000 */
[C---:B------:R-:W-:Y:S01]  /*65c0*/  FMUL R20, R78.reuse, R24 ;  /* 0x000000184e147220 */ /* 0x040fe20000400000 */
[C---:B------:R-:W-:Y:S01]  /*65d0*/  FMUL R21, R78.reuse, R25 ;  /* 0x000000194e157220 */ /* 0x040fe20000400000 */
[----:B------:R-:W-:Y:S02]  /*65e0*/  HADD2.F32 R108, -RZ, R107.H1_H1 ;  /* 0x3000006bff6c7230 */ /* 0x000fe40000004100 */
[C---:B------:R-:W-:Y:S01]  /*65f0*/  FMUL R24, R78.reuse, R28 ;  /* 0x0000001c4e187220 */ /* 0x040fe20000400000 */
[C---:B------:R-:W-:Y:S01]  /*6600*/  FMUL R25, R78.reuse, R29 ;  /* 0x0000001d4e197220 */ /* 0x040fe20000400000 */
[----:B------:R-:W-:Y:S02]  /*6610*/  HADD2.F32 R112, -RZ, R111.H1_H1 ;  /* 0x3000006fff707230 */ /* 0x000fe40000004100 */
[C---:B------:R-:W-:Y:S01]  /*6620*/  FMUL R28, R78.reuse, R32 ;  /* 0x000000204e1c7220 */ /* 0x040fe20000400000 */
[C---:B------:R-:W-:Y:S01]  /*6630*/  FMUL R29, R78.reuse, R33 ;  /* 0x000000214e1d7220 */ /* 0x040fe20000400000 */
[C---:B------:R-:W-:Y:S01]  /*6640*/  FMUL R32, R78.reuse, R36 ;  /* 0x000000244e207220 */ /* 0x040fe20000400000 */
[----:B------:R-:W-:Y:S01]  /*6650*/  F2FP.F16.E5M2.UNPACK_B R113, R155.H1 ;  /* 0x0000009bff71723e */ /* 0x000fe200030004ff */
[C---:B------:R-:W-:Y:S01]  /*6660*/  FMUL R33, R78.reuse, R37 ;  /* 0x000000254e217220 */ /* 0x040fe20000400000 */
[C---:B------:R-:W-:Y:S01]  /*6670*/  FMUL R36, R78.reuse, R40 ;  /* 0x000000284e247220 */ /* 0x040fe20000400000 */
[----:B------:R-:W-:Y:S01]  /*6680*/  F2FP.F16.E5M2.UNPACK_B R115, R156 ;  /* 0x0000009cff73723e */ /* 0x000fe200020004ff */
[C---:B------:R-:W-:Y:S01]  /*6690*/  FMUL R37, R78.reuse, R41 ;  /* 0x000000294e257220 */ /* 0x040fe20000400000 */
[C---:B------:R-:W-:Y:S01]  /*66a0*/  FMUL R40, R78.reuse, R44 ;  /* 0x0000002c4e287220 */ /* 0x040fe20000400000 */
[----:B------:R-:W-:Y:S01]  /*66b0*/  F2FP.F16.E5M2.UNPACK_B R117, R156.H1 ;  /* 0x0000009cff75723e */ /* 0x000fe200030004ff */
[C---:B------:R-:W-:Y:S01]  /*66c0*/  FMUL R41, R78.reuse, R45 ;  /* 0x0000002d4e297220 */ /* 0x040fe20000400000 */
[----:B------:R-:W-:Y:S02]  /*66d0*/  HADD2.F32 R116, -RZ, R115.H1_H1 ;  /* 0x30000073ff747230 */ /* 0x000fe40000004100 */
        /* <DEDUP_REMOVED lines=21> */
[C---:B------:R-:W-:Y:S01]  /*6830*/  FFMA R3, R81.reuse, R84, R3 ;  /* 0x0000005451037223 */ /* 0x040fe20000000003 */
[----:B------:R-:W-:Y:S01]  /*6840*/  F2FP.F16.E5M2.UNPACK_B R131, R160 ;  /* 0x000000a0ff83723e */ /* 0x000fe200020004ff */
[C---:B------:R-:W-:Y:S01]  /*6850*/  FFMA R7, R81.reuse, R86, R7 ;  /* 0x0000005651077223 */ /* 0x040fe20000000007 */
[C---:B------:R-:W-:Y:S01]  /*6860*/  FFMA R4, R81.reuse, R85, R4 ;  /* 0x0000005551047223 */ /* 0x040fe20000000004 */
[----:B------:R-:W-:Y:S01]  /*6870*/  F2FP.F16.E5M2.UNPACK_B R133, R160.H1 ;  /* 0x000000a0ff85723e */ /* 0x000fe200030004ff */
[----:B------:R-:W-:Y:S01]  /*6880*/  FFMA R5, R81, R88, R5 ;  /* 0x0000005851057223 */ /* 0x000fe20000000005 */
[----:B------:R-:W-:Y:S01]  /*6890*/  HADD2.F32 R132, -RZ, R131.H1_H1 ;  /* 0x30000083ff847230 */ /* 0x000fe20000004100 */
[----:B------:R-:W-:Y:S01]  /*68a0*/  F2FP.SATFINITE.E5M2.F32.PACK_AB_MERGE_C R193, R7, R3, RZ ;  /* 0x0000000307c1723e */ /* 0x000fe200048060ff */
[C---:B------:R-:W-:Y:S01]  /*68b0*/  FMUL R6, R78.reuse, R10 ;  /* 0x0000000a4e067220 */ /* 0x040fe20000400000 */
[C---:B------:R-:W-:Y:S01]  /*68c0*/  FMUL R11, R78.reuse, R11 ;  /* 0x0000000b4e0b7220 */ /* 0x040fe20000400000 */
[----:B------:R-:W-:Y:S01]  /*68d0*/  FMUL R10, R78, R14 ;  /* 0x0000000e4e0a7220 */ /* 0x000fe20000400000 */
[----:B------:R-:W-:Y:S01]  /*68e0*/  F2FP.F16.E5M2.UNPACK_B R135, R161 ;  /* 0x000000a1ff87723e */ /* 0x000fe200020004ff */
[C---:B------:R-:W-:Y:S01]  /*68f0*/  FFMA R6, R81.reuse, R87, R6 ;  /* 0x0000005751067223 */ /* 0x040fe20000000006 */
[----:B------:R-:W-:Y:S01]  /*6900*/  F2FP.SATFINITE.E5M2.F32.PACK_AB_MERGE_C R200, R2, R0, R193 ;  /* 0x0000000002c8723e */ /* 0x000fe200048060c1 */
[C---:B------:R-:W-:Y:S01]  /*6910*/  FFMA R11, R81.reuse, R90, R11 ;  /* 0x0000005a510b7223 */ /* 0x040fe2000000000b */
[----:B------:R-:W-:Y:S01]  /*6920*/  IADD3 R193, PT, PT, R186, R199, RZ ;  /* 0x000000c7bac17210 */ /* 0x000fe20007ffe0ff */
[C---:B------:R-:W-:Y:S01]  /*6930*/  FFMA R8, R81.reuse, R89, R8 ;  /* 0x0000005951087223 */ /* 0x040fe20000000008 */
[C---:B------:R-:W-:Y:S01]  /*6940*/  FFMA R9, R81.reuse, R92, R9 ;  /* 0x0000005c51097223 */ /* 0x040fe20000000009 */
[----:B------:R-:W-:Y:S01]  /*6950*/  HADD2.F32 R95, -RZ, R97.H0_H0 ;  /* 0x20000061ff5f7230 */ /* 0x000fe20000004100 */
[----:B------:R-:W-:Y:S01]  /*6960*/  IADD3 R194, PT, PT, R198, R193, RZ ;  /* 0x000000c1c6c27210 */ /* 0x000fe20007ffe0ff */
[----:B------:R-:W-:Y:S01]  /*6970*/  FFMA R10, R81, R91, R10 ;  /* 0x0000005b510a7223 */ /* 0x000fe2000000000a */
[----:B------:R-:W-:Y:S01]  /*6980*/  F2FP.SATFINITE.E5M2.F32.PACK_AB_MERGE_C R201, R11, R6, RZ ;  /* 0x000000060bc9723e */ /* 0x000fe200048060ff */
[----:B------:R-:W-:Y:S02]  /*6990*/  HADD2.F32 R136, -RZ, R135.H1_H1 ;  /* 0x30000087ff887230 */ /* 0x000fe40000004100 */
[C---:B------:R-:W-:Y:S01]  /*69a0*/  FMUL R15, R78.reuse, R15 ;  /* 0x0000000f4e0f7220 */ /* 0x040fe20000400000 */
[----:B------:R-:W-:Y:S01]  /*69b0*/  HADD2.F32 R98, -RZ, R97.H1_H1 ;  /* 0x30000061ff627230 */ /* 0x000fe20000004100 */
[----:B------:R-:W-:Y:S01]  /*69c0*/  F2FP.SATFINITE.E5M2.F32.PACK_AB_MERGE_C R201, R5, R4, R201 ;  /* 0x0000000405c9723e */ /* 0x000fe200048060c9 */
[----:B------:R-:W-:Y:S02]  /*69d0*/  HADD2.F32 R97, -RZ, R99.H0_H0 ;  /* 0x20000063ff617230 */ /* 0x000fe40000004100 */
[C---:B------:R-:W-:Y:S01]  /*69e0*/  FFMA R15, R81.reuse, R94, R15 ;  /* 0x0000005e510f7223 */ /* 0x040fe2000000000f */
[C---:B------:R-:W-:Y:S01]  /*69f0*/  FFMA R12, R81.reuse, R93, R12 ;  /* 0x0000005d510c7223 */ /* 0x040fe2000000000c */
[----:B------:R-:W-:Y:S01]  /*6a00*/  FFMA R13, R81, R96, R13 ;  /* 0x00000060510d7223 */ /* 0x000fe2000000000d */
[C---:B------:R-:W-:Y:S01]  /*6a10*/  FMUL R14, R78.reuse, R18 ;  /* 0x000000124e0e7220 */ /* 0x040fe20000400000 */
[C---:B------:R-:W-:Y:S01]  /*6a20*/  FMUL R19, R78.reuse, R19 ;  /* 0x000000134e137220 */ /* 0x040fe20000400000 */
[--C-:B------:R-:W-:Y:S01]  /*6a30*/  HADD2.F32 R99, -RZ, R101.reuse.H0_H0 ;  /* 0x20000065ff637230 */ /* 0x100fe20000004100 */
[----:B------:R-:W-:Y:S01]  /*6a40*/  F2FP.SATFINITE.E5M2.F32.PACK_AB_MERGE_C R202, R15, R10, RZ ;  /* 0x0000000a0fca723e */ /* 0x000fe200048060ff */
[C---:B------:R-:W-:Y:S01]  /*6a50*/  FFMA R14, R81.reuse, R95, R14 ;  /* 0x0000005f510e7223 */ /* 0x040fe2000000000e */
[C---:B------:R-:W-:Y:S01]  /*6a60*/  FFMA R19, R81.reuse, R98, R19 ;  /* 0x0000006251137223 */ /* 0x040fe20000000013 */
[----:B------:R-:W-:Y:S01]  /*6a70*/  FFMA R16, R81, R97, R16 ;  /* 0x0000006151107223 */ /* 0x000fe20000000010 */
[----:B------:R-:W-:Y:S01]  /*6a80*/  F2FP.F16.E5M2.UNPACK_B R137, R161.H1 ;  /* 0x000000a1ff89723e */ /* 0x000fe200030004ff */
[----:B------:R-:W-:Y:S01]  /*6a90*/  HADD2.F32 R102, -RZ, R101.H1_H1 ;  /* 0x30000065ff667230 */ /* 0x000fe20000004100 */
[----:B------:R-:W-:Y:S01]  /*6aa0*/  F2FP.SATFINITE.E5M2.F32.PACK_AB_MERGE_C R202, R9, R8, R202 ;  /* 0x0000000809ca723e */ /* 0x000fe200048060ca */
[----:B------:R-:W-:Y:S01]  /*6ab0*/  FFMA R17, R81, R100, R17 ;  /* 0x0000006451117223 */ /* 0x000fe20000000011 */
[----:B------:R-:W-:Y:S01]  /*6ac0*/  F2FP.SATFINITE.E5M2.F32.PACK_AB_MERGE_C R203, R19, R14, RZ ;  /* 0x0000000e13cb723e */ /* 0x000fe200048060ff */
[----:B------:R-:W-:Y:S02]  /*6ad0*/  HADD2.F32 R101, -RZ, R103.H0_H0 ;  /* 0x20000067ff657230 */ /* 0x000fe40000004100 */
[C---:B------:R-:W-:Y:S01]  /*6ae0*/  FMUL R18, R78.reuse, R22 ;  /* 0x000000164e127220 */ /* 0x040fe20000400000 */
[C---:B------:R-:W-:Y:S01]  /*6af0*/  FMUL R23, R78.reuse, R23 ;  /* 0x000000174e177220 */ /* 0x040fe20000400000 */
[--C-:B------:R-:W-:Y:S01]  /*6b00*/  HADD2.F32 R103, -RZ, R105.reuse.H0_H0 ;  /* 0x20000069ff677230 */ /* 0x100fe20000004100 */
[----:B------:R-:W-:Y:S01]  /*6b10*/  F2FP.SATFINITE.E5M2.F32.PACK_AB_MERGE_C R203, R13, R12, R203 ;  /* 0x0000000c0dcb723e */ /* 0x000fe200048060cb */
[C---:B------:R-:W-:Y:S01]  /*6b20*/  FFMA R18, R81.reuse, R99, R18 ;  /* 0x0000006351127223 */ /* 0x040fe20000000012 */
[C---:B------:R-:W-:Y:S01]  /*6b30*/  FFMA R23, R81.reuse, R102, R23 ;  /* 0x0000006651177223 */ /* 0x040fe20000000017 */
[C---:B------:R-:W-:Y:S01]  /*6b40*/  FFMA R20, R81.reuse, R101, R20 ;  /* 0x0000006551147223 */ /* 0x040fe20000000014 */
[----:B------:R-:W-:Y:S01]  /*6b50*/  HADD2.F32 R106, -RZ, R105.H1_H1 ;  /* 0x30000069ff6a7230 */ /* 0x000fe20000004100 */
[----:B------:R1:W-:Y:S01]  /*6b60*/  STS.128 [R172+UR49+0x8200], R200 ;  /* 0x008200c8ac007988 */ /* 0x0003e20008000c31 */
        /* <DEDUP_REMOVED lines=10> */
[----:B------:R-:W-:Y:S01]  /*6c10*/  F2FP.F16.E5M2.UNPACK_B R139, R162 ;  /* 0x000000a2ff8b723e */ /* 0x000fe200020004ff */
[----:B------:R-:W-:Y:S02]  /*6c20*/  HADD2.F32 R110, -RZ, R109.H1_H1 ;  /* 0x3000006dff6e7230 */ /* 0x000fe40000004100 */
[----:B------:R-:W-:Y:S01]  /*6c30*/  FFMA R25, R81, R108, R25 ;  /* 0x0000006c51197223 */ /* 0x000fe20000000019 */
[----:B------:R-:W-:Y:S01]  /*6c40*/  F2FP.SATFINITE.E5M2.F32.PACK_AB_MERGE_C R209, R27, R22, RZ ;  /* 0x000000161bd1723e */ /* 0x000fe200048060ff */
[----:B------:R-:W-:Y:S02]  /*6c50*/  HADD2.F32 R109, -RZ, R111.H0_H0 ;  /* 0x2000006fff6d7230 */ /* 0x000fe40000004100 */
[C---:B------:R-:W-:Y:S01]  /*6c60*/  FMUL R26, R78.reuse, R30 ;  /* 0x0000001e4e1a7220 */ /* 0x040fe20000400000 */
[----:B------:R-:W-:Y:S01]  /*6c70*/  HADD2.F32 R140, -RZ, R139.H1_H1 ;  /* 0x3000008bff8c7230 */ /* 0x000fe20000004100 */
[----:B------:R-:W-:Y:S01]  /*6c80*/  F2FP.SATFINITE.E5M2.F32.PACK_AB_MERGE_C R209, R21, R20, R209 ;  /* 0x0000001415d1723e */ /* 0x000fe200048060d1 */
[C---:B------:R-:W-:Y:S01]  /*6c90*/  FMUL R31, R78.reuse, R31 ;  /* 0x0000001f4e1f7220 */ /* 0x040fe20000400000 */
[--C-:B------:R-:W-:Y:S02]  /*6ca0*/  HADD2.F32 R111, -RZ, R113.reuse.H0_H0 ;  /* 0x20000071ff6f7230 */ /* 0x100fe40000004100 */
[C---:B------:R-:W-:Y:S01]  /*6cb0*/  FFMA R26, R81.reuse, R107, R26 ;  /* 0x0000006b511a7223 */ /* 0x040fe2000000001a */
[----:B------:R-:W-:Y:S02]  /*6cc0*/  HADD2.F32 R114, -RZ, R113.H1_H1 ;  /* 0x30000071ff727230 */ /* 0x000fe40000004100 */
[C---:B------:R-:W-:Y:S01]  /*6cd0*/  FFMA R31, R81.reuse, R110, R31 ;  /* 0x0000006e511f7223 */ /* 0x040fe2000000001f */
[C---:B------:R-:W-:Y:S01]  /*6ce0*/  FFMA R28, R81.reuse, R109, R28 ;  /* 0x0000006d511c7223 */ /* 0x040fe2000000001c */
[----:B------:R-:W-:Y:S01]  /*6cf0*/  F2FP.F16.E5M2.UNPACK_B R141, R162.H1 ;  /* 0x000000a2ff8d723e */ /* 0x000fe200030004ff */
[----:B------:R-:W-:Y:S01]  /*6d00*/  FFMA R29, R81, R112, R29 ;  /* 0x00000070511d7223 */ /* 0x000fe2000000001d */
[----:B------:R-:W-:Y:S01]  /*6d10*/  HADD2.F32 R113, -RZ, R115.H0_H0 ;  /* 0x20000073ff717230 */ /* 0x000fe20000004100 */
[----:B------:R-:W-:Y:S01]  /*6d20*/  F2FP.SATFINITE.E5M2.F32.PACK_AB_MERGE_C R210, R31, R26, RZ ;  /* 0x0000001a1fd2723e */ /* 0x000fe200048060ff */
        /* <DEDUP_REMOVED lines=8> */
[----:B------:R-:W-:Y:S01]  /*6db0*/  FFMA R33, R81, R116, R33 ;  /* 0x0000007451217223 */ /* 0x000fe20000000021 */
[----:B------:R-:W-:Y:S01]  /*6dc0*/  HADD2.F32 R118, -RZ, R117.H1_H1 ;  /* 0x30000075ff767230 */ /* 0x000fe20000004100 */
        /* <DEDUP_REMOVED lines=8> */
[----:B------:R-:W-:Y:S01]  /*6e50*/  HADD2.F32 R122, -RZ, R121.H1_H1 ;  /* 0x30000079ff7a7230 */ /* 0x000fe20000004100 */
[----:B------:R1:W-:Y:S01]  /*6e60*/  STS.128 [R193+0x8010], R208 ;  /* 0x008010d0c1007388 */ /* 0x0003e20000000c00 */
[----:B------:R-:W-:Y:S02]  /*6e70*/  HADD2.F32 R121, -RZ, R123.H0_H0 ;  /* 0x2000007bff797230 */ /* 0x000fe40000004100 */
[C---:B------:R-:W-:Y:S01]  /*6e80*/  FFMA R39, R81.reuse, R118, R39 ;  /* 0x0000007651277223 */ /* 0x040fe20000000027 */
[C---:B------:R-:W-:Y:S01]  /*6e90*/  FFMA R36, R81.reuse, R117, R36 ;  /* 0x0000007551247223 */ /* 0x040fe20000000024 */
[----:B------:R-:W-:Y:S01]  /*6ea0*/  F2FP.F16.E5M2.UNPACK_B R145, R163.H1 ;  /* 0x000000a3ff91723e */ /* 0x000fe200030004ff */
[----:B------:R-:W-:Y:S01]  /*6eb0*/  FFMA R37, R81, R120, R37 ;  /* 0x0000007851257223 */ /* 0x000fe20000000025 */
[C---:B------:R-:W-:Y:S01]  /*6ec0*/  FMUL R38, R78.reuse, R42 ;  /* 0x0000002a4e267220 */ /* 0x040fe20000400000 */
[----:B------:R-:W-:Y:S01]  /*6ed0*/  F2FP.SATFINITE.E5M2.F32.PACK_AB_MERGE_C R212, R39, R34, RZ ;  /* 0x0000002227d4723e */ /* 0x000fe200048060ff */
[C---:B------:R-:W-:Y:S01]  /*6ee0*/  FMUL R43, R78.reuse, R43 ;  /* 0x0000002b4e2b7220 */ /* 0x040fe20000400000 */
[--C-:B------:R-:W-:Y:S02]  /*6ef0*/  HADD2.F32 R123, -RZ, R125.reuse.H0_H0 ;  /* 0x2000007dff7b7230 */ /* 0x100fe40000004100 */
[----:B------:R-:W-:Y:S01]  /*6f00*/  FFMA R38, R81, R119, R38 ;  /* 0x0000007751267223 */ /* 0x000fe20000000026 */
[----:B------:R-:W-:Y:S01]  /*6f10*/  F2FP.SATFINITE.E5M2.F32.PACK_AB_MERGE_C R212, R33, R32, R212 ;  /* 0x0000002021d4723e */ /* 0x000fe200048060d4 */
[C---:B------:R-:W-:Y:S01]  /*6f20*/  FFMA R43, R81.reuse, R122, R43 ;  /* 0x0000007a512b7223 */ /* 0x040fe2000000002b */
[----:B------:R-:W-:Y:S01]  /*6f30*/  FFMA R40, R81, R121, R40 ;  /* 0x0000007951287223 */ /* 0x000fe20000000028 */
[----:B------:R-:W-:Y:S01]  /*6f40*/  ISETP.NE.AND P0, PT, R189, RZ, PT ;  /* 0x000000ffbd00720c */ /* 0x000fe20003f05270 */
[----:B------:R-:W-:Y:S01]  /*6f50*/  FFMA R41, R81, R124, R41 ;  /* 0x0000007c51297223 */ /* 0x000fe20000000029 */
[----:B------:R-:W-:Y:S01]  /*6f60*/  HADD2.F32 R126, -RZ, R125.H1_H1 ;  /* 0x3000007dff7e7230 */ /* 0x000fe20000004100 */
[----:B------:R-:W-:Y:S01]  /*6f70*/  F2FP.SATFINITE.E5M2.F32.PACK_AB_MERGE_C R213, R43, R38, RZ ;  /* 0x000000262bd5723e */ /* 0x000fe200048060ff */
[----:B------:R-:W-:Y:S02]  /*6f80*/  HADD2.F32 R125, -RZ, R127.H0_H0 ;  /* 0x2000007fff7d7230 */ /* 0x000fe40000004100 */
[C---:B------:R-:W-:Y:S01]  /*6f90*/  FMUL R42, R78.reuse, R46 ;  /* 0x0000002e4e2a7220 */ /* 0x040fe20000400000 */
[----:B------:R-:W-:Y:S01]  /*6fa0*/  FMUL R47, R78, R47 ;  /* 0x0000002f4e2f7220 */ /* 0x000fe20000400000 */
[--C-:B------:R-:W-:Y:S01]  /*6fb0*/  HADD2.F32 R127, -RZ, R129.reuse.H0_H0 ;  /* 0x20000081ff7f7230 */ /* 0x100fe20000004100 */
[----:B------:R-:W-:Y:S01]  /*6fc0*/  F2FP.SATFINITE.E5M2.F32.PACK_AB_MERGE_C R213, R37, R36, R213 ;  /* 0x0000002425d5723e */ /* 0x000fe200048060d5 */
[C---:B------:R-:W-:Y:S01]  /*6fd0*/  FFMA R42, R81.reuse, R123, R42 ;  /* 0x0000007b512a7223 */ /* 0x040fe2000000002a */
[C---:B------:R-:W-:Y:S01]  /*6fe0*/  FFMA R47, R81.reuse, R126, R47 ;  /* 0x0000007e512f7223 */ /* 0x040fe2000000002f */
[C---:B------:R-:W-:Y:S01]  /*6ff0*/  FFMA R44, R81.reuse, R125, R44 ;  /* 0x0000007d512c7223 */ /* 0x040fe2000000002c */
[----:B------:R-:W-:Y:S01]  /*7000*/  ISETP.NE.AND P6, PT, R204, RZ, PT ;  /* 0x000000ffcc00720c */ /* 0x000fe20003fc5270 */
[----:B------:R-:W-:Y:S01]  /*7010*/  FFMA R45, R81, R128, R45 ;  /* 0x00000080512d7223 */ /* 0x000fe2000000002d */
[----:B------:R-:W-:Y:S01]  /*7020*/  HADD2.F32 R130, -RZ, R129.H1_H1 ;  /* 0x30000081ff827230 */ /* 0x000fe20000004100 */
[----:B------:R-:W-:Y:S01]  /*7030*/  F2FP.SATFINITE.E5M2.F32.PACK_AB_MERGE_C R214, R47, R42, RZ ;  /* 0x0000002a2fd6723e */ /* 0x000fe200048060ff */
[----:B------:R-:W-:Y:S02]  /*7040*/  HADD2.F32 R129, -RZ, R131.H0_H0 ;  /* 0x20000083ff817230 */ /* 0x000fe40000004100 */
[C---:B------:R-:W-:Y:S01]  /*7050*/  FMUL R46, R78.reuse, R50 ;  /* 0x000000324e2e7220 */ /* 0x040fe20000400000 */
[C---:B------:R-:W-:Y:S01]  /*7060*/  FMUL R51, R78.reuse, R51 ;  /* 0x000000334e337220 */ /* 0x040fe20000400000 */
[--C-:B------:R-:W-:Y:S02]  /*7070*/  HADD2.F32 R131, -RZ, R133.reuse.H0_H0 ;  /* 0x20000085ff837230 */ /* 0x100fe40000004100 */
[C---:B------:R-:W-:Y:S01]  /*7080*/  FMUL R50, R78.reuse, R54 ;  /* 0x000000364e327220 */ /* 0x040fe20000400000 */
[C---:B------:R-:W-:Y:S01]  /*7090*/  FFMA R46, R81.reuse, R127, R46 ;  /* 0x0000007f512e7223 */ /* 0x040fe2000000002e */
[----:B------:R-:W-:Y:S02]  /*70a0*/  HADD2.F32 R134, -RZ, R133.H1_H1 ;  /* 0x30000085ff867230 */ /* 0x000fe40000004100 */
[C---:B------:R-:W-:Y:S01]  /*70b0*/  FFMA R51, R81.reuse, R130, R51 ;  /* 0x0000008251337223 */ /* 0x040fe20000000033 */
[----:B------:R-:W-:Y:S02]  /*70c0*/  HADD2.F32 R133, -RZ, R135.H0_H0 ;  /* 0x20000087ff857230 */ /* 0x000fe40000004100 */
[C---:B------:R-:W-:Y:S01]  /*70d0*/  FMUL R55, R78.reuse, R55 ;  /* 0x000000374e377220 */ /* 0x040fe20000400000 */
[C---:B------:R-:W-:Y:S01]  /*70e0*/  FFMA R48, R81.reuse, R129, R48 ;  /* 0x0000008151307223 */ /* 0x040fe20000000030 */
[C---:B------:R-:W-:Y:S01]  /*70f0*/  FFMA R49, R81.reuse, R132, R49 ;  /* 0x0000008451317223 */ /* 0x040fe20000000031 */
[--C-:B------:R-:W-:Y:S02]  /*7100*/  HADD2.F32 R135, -RZ, R137.reuse.H0_H0 ;  /* 0x20000089ff877230 */ /* 0x100fe40000004100 */
[C---:B------:R-:W-:Y:S01]  /*7110*/  FFMA R50, R81.reuse, R131, R50 ;  /* 0x0000008351327223 */ /* 0x040fe20000000032 */
[----:B------:R-:W-:Y:S02]  /*7120*/  HADD2.F32 R138, -RZ, R137.H1_H1 ;  /* 0x30000089ff8a7230 */ /* 0x000fe40000004100 */
[C---:B------:R-:W-:Y:S01]  /*7130*/  FMUL R54, R78.reuse, R58 ;  /* 0x0000003a4e367220 */ /* 0x040fe20000400000 */
[----:B------:R-:W-:Y:S02]  /*7140*/  HADD2.F32 R137, -RZ, R139.H0_H0 ;  /* 0x2000008bff897230 */ /* 0x000fe40000004100 */
[C---:B------:R-:W-:Y:S01]  /*7150*/  FFMA R55, R81.reuse, R134, R55 ;  /* 0x0000008651377223 */ /* 0x040fe20000000037 */
        /* <DEDUP_REMOVED lines=16> */
[----:B------:R-:W-:Y:S01]  /*7260*/  FFMA R63, R81, R142, R63 ;  /* 0x0000008e513f7223 */ /* 0x000fe2000000003f */
[----:B------:R-:W-:Y:S01]  /*7270*/  FMUL R67, R78, R67 ;  /* 0x000000434e437220 */ /* 0x000fe20000400000 */
[----:B------:R-:W-:Y:S01]  /*7280*/  F2FP.SATFINITE.E5M2.F32.PACK_AB_MERGE_C R215, R51, R46, RZ ;  /* 0x0000002e33d7723e */ /* 0x000fe200048060ff */
[C---:B------:R-:W-:Y:S01]  /*7290*/  FFMA R60, R81.reuse, R141, R60 ;  /* 0x0000008d513c7223 */ /* 0x040fe2000000003c */
[C---:B------:R-:W-:Y:S01]  /*72a0*/  FFMA R61, R81.reuse, R144, R61 ;  /* 0x00000090513d7223 */ /* 0x040fe2000000003d */
[C---:B------:R-:W-:Y:S01]  /*72b0*/  FFMA R62, R81.reuse, R143, R62 ;  /* 0x0000008f513e7223 */ /* 0x040fe2000000003e */
[----:B------:R-:W-:Y:S01]  /*72c0*/  FFMA R67, R81, R146, R67 ;  /* 0x0000009251437223 */ /* 0x000fe20000000043 */
[----:B------:R-:W-:Y:S02]  /*72d0*/  F2FP.SATFINITE.E5M2.F32.PACK_AB_MERGE_C R214, R41, R40, R214 ;  /* 0x0000002829d6723e */ /* 0x000fe400048060d6 */
[----:B------:R-:W-:Y:S02]  /*72e0*/  F2FP.SATFINITE.E5M2.F32.PACK_AB_MERGE_C R215, R45, R44, R215 ;  /* 0x0000002c2dd7723e */ /* 0x000fe400048060d7 */
[----:B------:R-:W-:Y:S02]  /*72f0*/  F2FP.SATFINITE.E5M2.F32.PACK_AB_MERGE_C R216, R55, R50, RZ ;  /* 0x0000003237d8723e */ /* 0x000fe400048060ff */
[----:B------:R-:W-:Y:S01]  /*7300*/  F2FP.SATFINITE.E5M2.F32.PACK_AB_MERGE_C R217, R59, R54, RZ ;  /* 0x000000363bd9723e */ /* 0x000fe200048060ff */
[----:B------:R1:W-:Y:S01]  /*7310*/  STS.128 [R195+0x8020], R212 ;  /* 0x008020d4c3007388 */ /* 0x0003e20000000c00 */
[----:B------:R-:W-:Y:S02]  /*7320*/  F2FP.SATFINITE.E5M2.F32.PACK_AB_MERGE_C R218, R63, R58, RZ ;  /* 0x0000003a3fda723e */ /* 0x000fe400048060ff */
[----:B------:R-:W-:Y:S02]  /*7330*/  F2FP.SATFINITE.E5M2.F32.PACK_AB_MERGE_C R219, R67, R62, RZ ;  /* 0x0000003e43db723e */ /* 0x000fe400048060ff */
[----:B------:R-:W-:Y:S02]  /*7340*/  F2FP.SATFINITE.E5M2.F32.PACK_AB_MERGE_C R216, R49, R48, R216 ;  /* 0x0000003031d8723e */ /* 0x000fe400048060d8 */
[----:B------:R-:W-:Y:S02]  /*7350*/  F2FP.SATFINITE.E5M2.F32.PACK_AB_MERGE_C R217, R53, R52, R217 ;  /* 0x0000003435d9723e */ /* 0x000fe400048060d9 */
[----:B------:R-:W-:Y:S02]  /*7360*/  F2FP.SATFINITE.E5M2.F32.PACK_AB_MERGE_C R218, R57, R56, R218 ;  /* 0x0000003839da723e */ /* 0x000fe400048060da */
[----:B------:R-:W-:Y:S02]  /*7370*/  F2FP.SATFINITE.E5M2.F32.PACK_AB_MERGE_C R219, R61, R60, R219 ;  /* 0x0000003c3ddb723e */ /* 0x000fe400048060db */
[----:B------:R-:W-:Y:S02]  /*7380*/  LEA R206, R181, UR49, 0x3 ;  /* 0x00000031b5ce7c11 */ /* 0x000fe4000f8e18ff */
[----:B------:R-:W-:Y:S01]  /*7390*/  @P6 SHF.L.U32 R207, R180, 0x1f, RZ ;  /* 0x0000001fb4cf6819 */ /* 0x000fe200000006ff */
[----:B------:R1:W-:Y:S01]  /*73a0*/  STS.128 [R194+0x8010], R216 ;  /* 0x008010d8c2007388 */ /* 0x0003e20000000c00 */
[----:B------:R-:W-:Y:S01]  /*73b0*/  @!PT LDS RZ, [RZ] ;  /* 0x00000000fffff984 */ /* 0x000fe20000000800 */
[----:B------:R-:W-:Y:S01]  /*73c0*/  @!PT LDS RZ, [RZ] ;  /* 0x00000000fffff984 */ /* 0x000fe20000000800 */
[----:B------:R-:W-:Y:S01]  /*73d0*/  @!PT LDS RZ, [RZ] ;  /* 0x00000000fffff984 */ /* 0x000fe20000000800 */
[----:B------:R-:W-:Y:S01]  /*73e0*/  @!PT LDS RZ, [RZ] ;  /* 0x00000000fffff984 */ /* 0x000fe20000000800 */
[----:B------:R2:W-:Y:S07]  /*73f0*/  MEMBAR.ALL.CTA ;  /* 0x0000000000007992 */ /* 0x0005ee0000008000 */
[----:B--2---:R-:W2:Y:S02]  /*7400*/  FENCE.VIEW.ASYNC.S ;  /* 0x00000000000073c6 */ /* 0x004ea40000000000 */
[----:B--2---:R-:W-:Y:S06]  /*7410*/  BAR.SYNC.DEFER_BLOCKING 0x1, 0x80 ;  /* 0x0042000000007b1d */ /* 0x004fec0000010000 */
[----:B------:R-:W-:Y:S05]  /*7420*/  @P0 BRA `(.L_x_117) ;  /* 0x0000000000280947 */ /* 0x000fea0003800000 */
[----:B------:R-:W-:Y:S02]  /*7430*/  UIADD3 UR4, UPT, UPT, UR49, 0x8200, URZ ;  /* 0x0000820031047890 */ /* 0x000fe4000fffe0ff */
[----:B------:R-:W-:Y:S01]  /*7440*/  UIADD3 UR6, UP0, UPT, UR52, 0x680, URZ ;  /* 0x0000068034067890 */ /* 0x000fe2000ff1e0ff */
[----:B------:R-:W-:Y:S03]  /*7450*/  UMOV UR43, UR36 ;  /* 0x00000024002b7c82 */ /* 0x000fe60008000000 */
[----:B------:R-:W-:Y:S01]  /*7460*/  MOV R188, UR4 ;  /* 0x0000000400bc7c02 */ /* 0x000fe20008000f00 */
[----:B------:R-:W-:Y:S03]  /*7470*/  UIADD3.X UR7, UPT, UPT, URZ, UR53, URZ, UP0, !UPT ;  /* 0x00000035ff077290 */ /* 0x000fe600087fe4ff */
[----:B------:R-:W-:Y:S11]  /*7480*/  R2UR UR40, R188 ;  /* 0x00000000bc2872ca */ /* 0x000ff600000e0000 */
[----:B------:R-:W-:Y:S02]  /*7490*/  @!UPT UIADD3 URZ, UPT, UPT, URZ, URZ, URZ ;  /* 0x000000fffffff290 */ /* 0x000fe4000fffe0ff */
[----:B------:R2:W-:Y:S01]  /*74a0*/  UTMASTG.3D [UR40], [UR6] ;  /* 0x00000028060073b5 */ /* 0x0005e20008010000 */
[----:B------:R0:W-:Y:S01]  /*74b0*/  UTMACMDFLUSH ;  /* 0x00000000000079b7 */ /* 0x0001e20000000000 */
[----:B--2---:R-:W-:Y:S04]  /*74c0*/  DEPBAR.LE SB0, 0x1 ;  /* 0x000080400000791a */ /* 0x004fe80000000000 */
.L_x_117:
[----:B------:R-:W-:Y:S05]  /*74d0*/  BSYNC.RECONVERGENT B0 ;  /* 0x0000000000007941 */ /* 0x000fea0003800200 */
.L_x_116:
[----:B------:R-:W-:Y:S06]  /*74e0*/  BAR.SYNC.DEFER_BLOCKING 0x1, 0x80 ;  /* 0x0042000000007b1d */ /* 0x000fec0000010000 */
[----:B------:R-:W2:Y:S01]  /*74f0*/  @P6 SYNCS.PHASECHK.TRANS64.TRYWAIT P0, [R206+URZ+0x50], R207 ;  /* 0x000050cfce0065a7 */ /* 0x000ea200080011ff */
[----:B------:R-:W-:Y:S01]  /*7500*/  BSSY B1, `(.L_x_118) ;  /* 0x0000023000017945 */ /* 0x000fe20003800000 */
[----:B--2---:R-:W-:Y:S03]  /*7510*/  @P6 SEL R196, RZ, 0x1, !P0 ;  /* 0x00000001ffc46807 */ /* 0x004fe60004000000 */
[----:B------:R-:W-:Y:S05]  /*7520*/  @!P6 BRA `(.L_x_119) ;  /* 0x000000000080e947 */ /* 0x000fea0003800000 */
[----:B------:R-:W-:Y:S01]  /*7530*/  ISETP.NE.AND P1, PT, R197, RZ, PT ;  /* 0x000000ffc500720c */ /* 0x000fe20003f25270 */
[----:B------:R-:W-:Y:S01]  /*7540*/  BSSY B0, `(.L_x_120) ;  /* 0x000000a000007945 */ /* 0x000fe20003800000 */
[----:B------:R-:W-:Y:S11]  /*7550*/  ISETP.NE.AND P0, PT, R196, RZ, PT ;  /* 0x000000ffc400720c */ /* 0x000ff60003f05270 */
[----:B------:R-:W-:Y:S04]  /*7560*/  @P1 IMAD R0, R181, 0x2000, R186 ;  /* 0x00002000b5001824 */ /* 0x000fe800078e02ba */
[C---:B------:R-:W-:Y:S01]  /*7570*/  @P1 IMAD.IADD R5, R0.reuse, 0x1, R199 ;  /* 0x0000000100051824 */ /* 0x040fe200078e02c7 */
[----:B------:R-:W-:Y:S03]  /*7580*/  @P1 IADD3 R4, PT, PT, R0, R205, RZ ;  /* 0x000000cd00041210 */ /* 0x000fe60007ffe0ff */
[----:B------:R-:W-:Y:S01]  /*7590*/  @P1 IMAD.IADD R2, R198, 0x1, R5 ;  /* 0x00000001c6021824 */ /* 0x000fe200078e0205 */
[----:B------:R-:W-:Y:S06]  /*75a0*/  @P0 BRA `(.L_x_121) ;  /* 0x00000000000c0947 */ /* 0x000fec0003800000 */
[----:B------:R-:W-:Y:S04]  /*75b0*/  SHF.L.U32 R3, R180, 0x1f, RZ ;  /* 0x0000001fb4037819 */ /* 0x000fe800000006ff */
[----:B------:R-:W2:Y:S02]  /*75c0*/  SYNCS.PHASECHK.TRANS64.TRYWAIT P0, [R206+URZ+0x50], R3 ;  /* 0x00005003ce0075a7 */ /* 0x000ea400080011ff */
[----:B--2---:R-:W-:Y:S05]  /*75d0*/  @!P0 BRA `(.L_x_122) ;  /* 0x0000004c00308947 */ /* 0x004fea0003800000 */
.L_x_121:
[----:B------:R-:W-:Y:S05]  /*75e0*/  BSYNC B0 ;  /* 0x0000000000007941 */ /* 0x000fea0003800000 */
.L_x_120:
[----:B------:R-:W-:Y:S01]  /*75f0*/  ISETP.NE.AND P0, PT, R197, RZ, PT ;  /* 0x000000ffc500720c */ /* 0x000fe20003f05270 */
[----:B--2---:R-:W-:Y:S02]  /*7600*/  VIADD R206, R206, 0x70 ;  /* 0x00000070cece7836 */ /* 0x004fe40000000000 */
[----:B------:R-:W-:Y:S02]  /*7610*/  IMAD.U32 R3, RZ, RZ, UR37 ;  /* 0x00000025ff037e24 */ /* 0x000fe4000f8e00ff */
[----:B------:R-:W-:Y:S03]  /*7620*/  VIADD R181, R181, 0x1 ;  /* 0x00000001b5b57836 */ /* 0x000fe60000000000 */
[----:B------:R-:W-:Y:S05]  /*7630*/  PRMT R3, R3, 0x654, R206 ;  /* 0x0000065403037816 */ /* 0x000fea00000000ce */
[----:B------:R2:W3:Y:S04]  /*7640*/  @P0 LDS.128 R148, [R0] ;  /* 0x0000000000940984 */ /* 0x0004e80000000c00 */
[----:B------:R2:W4:Y:S04]  /*7650*/  @P0 LDS.128 R156, [R4+0x20] ;  /* 0x00002000049c0984 */ /* 0x0005280000000c00 */
        /* <DEDUP_REMOVED lines=9> */
[----:B------:R-:W-:Y:S01]  /*76f0*/  SEL R181, R181, RZ, P0 ;  /* 0x000000ffb5b57207 */ /* 0x000fe20000000000 */
[----:B-----5:R5:W-:Y:S02]  /*7700*/  SYNCS.ARRIVE.TRANS64.RED.A1T0 RZ, [R3+URZ], RZ ;  /* 0x000000ff03ff79a7 */ /* 0x020be400081004ff */
[----:B-----5:R-:W-:Y:S04]  /*7710*/  SEL R3, RZ, 0x1, P0 ;  /* 0x00000001ff037807 */ /* 0x020fe80000000000 */
[----:B--234-:R-:W-:Y:S02]  /*7720*/  LOP3.LUT R180, R180, R3, RZ, 0x3c, !PT ;  /* 0x00000003b4b47212 */ /* 0x01cfe400078e3cff */
.L_x_119:
[----:B------:R-:W-:Y:S05]  /*7730*/  BSYNC B1 ;  /* 0x0000000000017941 */ /* 0x000fea0003800000 */
.L_x_118:
[----:B------:R-:W-:Y:S01]  /*7740*/  VIADD R0, R80, 0x40 ;  /* 0x0000004050007836 */ /* 0x000fe20000000000 */
[----:B------:R-:W-:Y:S04]  /*7750*/  BSSY.RECONVERGENT B6, `(.L_x_123) ;  /* 0x0000015000067945 */ /* 0x000fe80003800200 */
[----:B------:R-:W-:Y:S04]  /*7760*/  SHF.R.U32.HI R0, RZ, 0x15, R0 ;  /* 0x00000015ff007819 */ /* 0x000fe80000011600 */
[----:B------:R-:W-:Y:S11]  /*7770*/  LOP3.LUT P0, RZ, R0, 0x3, R173, 0x48, !PT ;  /* 0x0000000300ff7812 */ /* 0x000ff600078048ad */
[----:B------:R-:W-:Y:S02]  /*7780*/  @!UPT UIADD3 URZ, UPT, UPT, URZ, URZ, URZ ;  /* 0x000000fffffff290 */ /* 0x000fe4000fffe0ff */
[----:B------:R-:W-:Y:S05]  /*7790*/  @!P0 BRA `(.L_x_124) ;  /* 0x0000000000408947 */ /* 0x000fea0003800000 */
[----:B------:R-:W2:Y:S01]  /*77a0*/  LDCU.64 UR8, c[0x4][0x78] ;  /* 0x01000f00ff0877ac */ /* 0x000ea20008000a00 */
[----:B------:R-:W-:Y:S01]  /*77b0*/  MOV R3, 0x0 ;  /* 0x0000000000037802 */ /* 0x000fe20000000f00 */
[----:B------:R-:W-:Y:S02]  /*77c0*/  HFMA2 R12, -RZ, RZ, 0, 5.9604644775390625e-08 ;  /* 0x00000001ff0c7431 */ /* 0x000fe400000001ff */
[----:B------:R-:W-:Y:S02]  /*77d0*/  IMAD.MOV.U32 R8, RZ, RZ, 0x192 ;  /* 0x00000192ff087424 */ /* 0x000fe400078e00ff */
[----:B------:R-:W-:Y:S01]  /*77e0*/  IMAD.MOV.U32 R13, RZ, RZ, RZ ;  /* 0x000000ffff0d7224 */ /* 0x000fe200078e00ff */
[----:B------:R-:W3:Y:S01]  /*77f0*/  LDCU.64 UR6, c[0x4][0x80] ;  /* 0x01001000ff0677ac */ /* 0x000ee20008000a00 */
[----:B------:R-:W4:Y:S01]  /*7800*/  LDC.64 R2, c[0x4][R3] ;  /* 0x0100000003027b82 */ /* 0x000f220000000a00 */
[----:B------:R-:W5:Y:S01]  /*7810*/  LDCU.64 UR4, c[0x4][0x18] ;  /* 0x01000300ff0477ac */ /* 0x000f620008000a00 */
[----:B--2---:R-:W-:Y:S01]  /*7820*/  MOV R5, UR9 ;  /* 0x0000000900057c02 */ /* 0x004fe20008000f00 */
[----:B------:R-:W-:Y:S01]  /*7830*/  IMAD.U32 R4, RZ, RZ, UR8 ;  /* 0x00000008ff047e24 */ /* 0x000fe2000f8e00ff */
[----:B---3--:R-:W-:Y:S01]  /*7840*/  MOV R7, UR7 ;  /* 0x0000000700077c02 */ /* 0x008fe20008000f00 */
[----:B------:R-:W-:Y:S01]  /*7850*/  IMAD.U32 R6, RZ, RZ, UR6 ;  /* 0x00000006ff067e24 */ /* 0x000fe2000f8e00ff */
[----:B-----5:R-:W-:Y:S01]  /*7860*/  MOV R11, UR5 ;  /* 0x00000005000b7c02 */ /* 0x020fe20008000f00 */
[----:B------:R-:W-:Y:S02]  /*7870*/  IMAD.U32 R10, RZ, RZ, UR4 ;  /* 0x00000004ff0a7e24 */ /* 0x000fe4000f8e00ff */
[----:B------:R-:W-:Y:S07]  /*7880*/  LEPC R20, `(.L_x_124) ;  /* 0x000000001014794e */ /* 0x000fee0000000000 */
[----:B-1--4-:R-:W-:Y:S05]  /*7890*/  CALL.ABS.NOINC R2 ;  /* 0x0000000002007343 */ /* 0x012fea0003c00000 */
.L_x_124:
[----:B------:R-:W-:Y:S05]  /*78a0*/  BSYNC.RECONVERGENT B6 ;  /* 0x0000000000067941 */ /* 0x000fea0003800200 */
.L_x_123:
[----:B------:R-:W-:Y:S01]  /*78b0*/  F2FP.F16.E5M2.UNPACK_B R4, R149 ;  /* 0x00000095ff04723e */ /* 0x000fe200020004ff */
[----:B------:R-:W-:Y:S05]  /*78c0*/  WARPSYNC.ALL ;  /* 0x0000000000007948 */ /* 0x000fea0003800000 */
[----:B------:R-:W-:Y:S01]  /*78d0*/  R2UR UR4, R80 ;  /* 0x00000000500472ca */ /* 0x000fe200000e0000 */
[--C-:B------:R-:W-:Y:S01]  /*78e0*/  HADD2.F32 R88, -RZ, R4.reuse.H0_H0 ;  /* 0x20000004ff587230 */ /* 0x100fe20000004100 */
[-C--:B------:R-:W-:Y:S01]  /*78f0*/  F2FP.F16.E5M2.UNPACK_B R0, R148.reuse ;  /* 0x00000094ff00723e */ /* 0x080fe200020004ff */
[----:B------:R-:W-:Y:S01]  /*7900*/  HADD2.F32 R83, -RZ, R4.H1_H1 ;  /* 0x30000004ff537230 */ /* 0x000fe20000004100 */
[----:B------:R-:W-:Y:S01]  /*7910*/  F2FP.F16.E5M2.UNPACK_B R4, R151 ;  /* 0x00000097ff04723e */ /* 0x000fe200020004ff */
[----:B------:R-:W-:Y:S01]  /*7920*/  BSSY.RECONVERGENT B0, `(.L_x_125) ;  /* 0x0000116000007945 */ /* 0x000fe20003800200 */
[----:B------:R-:W-:Y:S01]  /*7930*/  F2FP.F16.E5M2.UNPACK_B R3, R148.H1 ;  /* 0x00000094ff03723e */ /* 0x000fe200030004ff */
[--C-:B------:R-:W-:Y:S01]  /*7940*/  HADD2.F32 R2, -RZ, R0.reuse.H0_H0 ;  /* 0x20000000ff027230 */ /* 0x100fe20000004100 */
[----:B-1----:R-:W-:Y:S01]  /*7950*/  F2FP.F16.E5M2.UNPACK_B R135, R162 ;  /* 0x000000a2ff87723e */ /* 0x002fe200020004ff */
[----:B------:R-:W-:Y:S01]  /*7960*/  HADD2.F32 R82, -RZ, R0.H1_H1 ;  /* 0x30000000ff527230 */ /* 0x000fe20000004100 */
[----:B------:R-:W-:Y:S01]  /*7970*/  F2FP.F16.E5M2.UNPACK_B R0, R149.H1 ;  /* 0x00000095ff00723e */ /* 0x000fe200030004ff */
[--C-:B------:R-:W-:Y:S01]  /*7980*/  HADD2.F32 R84, -RZ, R3.reuse.H0_H0 ;  /* 0x20000003ff547230 */ /* 0x100fe20000004100 */
[----:B------:R-:W-:Y:S01]  /*7990*/  F2FP.F16.E5M2.UNPACK_B R125, R159.H1 ;  /* 0x0000009fff7d723e */ /* 0x000fe200030004ff */
[----:B------:R-:W-:Y:S01]  /*79a0*/  HADD2.F32 R86, -RZ, R3.H1_H1 ;  /* 0x30000003ff567230 */ /* 0x000fe20000004100 */
[-C--:B------:R-:W-:Y:S01]  /*79b0*/  F2FP.F16.E5M2.UNPACK_B R3, R150.reuse ;  /* 0x00000096ff03723e */ /* 0x080fe200020004ff */
[--C-:B------:R-:W-:Y:S01]  /*79c0*/  HADD2.F32 R90, -RZ, R0.reuse.H0_H0 ;  /* 0x20000000ff5a7230 */ /* 0x100fe20000004100 */
[----:B------:R-:W-:Y:S01]  /*79d0*/  ISETP.NE.AND P0, PT, R189, RZ, PT ;  /* 0x000000ffbd00720c */ /* 0x000fe20003f05270 */
[----:B------:R-:W-:Y:S01]  /*79e0*/  HADD2.F32 R85, -RZ, R0.H1_H1 ;  /* 0x30000000ff557230 */ /* 0x000fe20000004100 */
[----:B------:R-:W-:Y:S01]  /*79f0*/  F2FP.F16.E5M2.UNPACK_B R0, R150.H1 ;  /* 0x00000096ff00723e */ /* 0x000fe200030004ff */
[--C-:B------:R-:W-:Y:S01]  /*7a00*/  HADD2.F32 R92, -RZ, R3.reuse.H0_H0 ;  /* 0x20000003ff5c7230 */ /* 0x100fe20000004100 */
[----:B------:R-:W-:Y:S01]  /*7a10*/  ISETP.NE.AND P6, PT, R204, RZ, PT ;  /* 0x000000ffcc00720c */ /* 0x000fe20003fc5270 */
[----:B------:R-:W-:Y:S01]  /*7a20*/  HADD2.F32 R87, -RZ, R3.H1_H1 ;  /* 0x30000003ff577230 */ /* 0x000fe20000004100 */
[----:B------:R-:W-:Y:S01]  /*7a30*/  F2FP.F16.E5M2.UNPACK_B R3, R151.H1 ;  /* 0x00000097ff03723e */ /* 0x000fe200030004ff */
[--C-:B------:R-:W-:Y:S02]  /*7a40*/  HADD2.F32 R94, -RZ, R0.reuse.H0_H0 ;  /* 0x20000000ff5e7230 */ /* 0x100fe40000004100 */
[----:B------:R-:W-:Y:S01]  /*7a50*/  HADD2.F32 R89, -RZ, R0.H1_H1 ;  /* 0x30000000ff597230 */ /* 0x000fe20000004100 */
[-C--:B------:R-:W-:Y:S01]  /*7a60*/  F2FP.F16.E5M2.UNPACK_B R0, R152.reuse ;  /* 0x00000098ff00723e */ /* 0x080fe200020004ff */
[--C-:B------:R-:W-:Y:S02]  /*7a70*/  HADD2.F32 R96, -RZ, R4.reuse.H0_H0 ;  /* 0x20000004ff607230 */ /* 0x100fe40000004100 */
[----:B------:R-:W-:Y:S01]  /*7a80*/  HADD2.F32 R91, -RZ, R4.H1_H1 ;  /* 0x30000004ff5b7230 */ /* 0x000fe20000004100 */
[-C--:B------:R-:W-:Y:S01]  /*7a90*/  F2FP.F16.E5M2.UNPACK_B R4, R153.reuse ;  /* 0x00000099ff04723e */ /* 0x080fe200020004ff */
[--C-:B------:R-:W-:Y:S02]  /*7aa0*/  HADD2.F32 R100, -RZ, R0.reuse.H0_H0 ;  /* 0x20000000ff647230 */ /* 0x100fe40000004100 */
[----:B------:R-:W-:Y:S01]  /*7ab0*/  HADD2.F32 R95, -RZ, R0.H1_H1 ;  /* 0x30000000ff5f7230 */ /* 0x000fe20000004100 */
[----:B------:R-:W-:Y:S01]  /*7ac0*/  F2FP.F16.E5M2.UNPACK_B R0, R153.H1 ;  /* 0x00000099ff00723e */ /* 0x000fe200030004ff */
[--C-:B------:R-:W-:Y:S02]  /*7ad0*/  HADD2.F32 R98, -RZ, R3.reuse.H0_H0 ;  /* 0x20000003ff627230 */ /* 0x100fe40000004100 */
[----:B------:R-:W-:Y:S01]  /*7ae0*/  HADD2.F32 R93, -RZ, R3.H1_H1 ;  /* 0x30000003ff5d7230 */ /* 0x000fe20000004100 */
[----:B------:R-:W-:Y:S01]  /*7af0*/  F2FP.F16.E5M2.UNPACK_B R3, R152.H1 ;  /* 0x00000098ff03723e */ /* 0x000fe200030004ff */
[--C-:B------:R-:W-:Y:S02]  /*7b00*/  HADD2.F32 R106, -RZ, R0.reuse.H0_H0 ;  /* 0x20000000ff6a7230 */ /* 0x100fe40000004100 */
[----:B------:R-:W-:Y:S01]  /*7b10*/  HADD2.F32 R101, -RZ, R0.H1_H1 ;  /* 0x30000000ff657230 */ /* 0x000fe20000004100 */
[-C--:B------:R-:W-:Y:S01]  /*7b20*/  F2FP.F16.E5M2.UNPACK_B R0, R154.reuse.H1 ;  /* 0x0000009aff00723e */ /* 0x080fe200030004ff */
[--C-:B------:R-:W-:Y:S02]  /*7b30*/  HADD2.F32 R104, -RZ, R4.reuse.H0_H0 ;  /* 0x20000004ff687230 */ /* 0x100fe40000004100 */
[----:B------:R-:W-:Y:S01]  /*7b40*/  HADD2.F32 R99, -RZ, R4.H1_H1 ;  /* 0x30000004ff637230 */ /* 0x000fe20000004100 */
[----:B------:R-:W-:Y:S01]  /*7b50*/  F2FP.F16.E5M2.UNPACK_B R4, R155 ;  /* 0x0000009bff04723e */ /* 0x000fe200020004ff */
[--C-:B------:R-:W-:Y:S02]  /*7b60*/  HADD2.F32 R102, -RZ, R3.reuse.H0_H0 ;  /* 0x20000003ff667230 */ /* 0x100fe40000004100 */
[----:B------:R-:W-:Y:S01]  /*7b70*/  HADD2.F32 R97, -RZ, R3.H1_H1 ;  /* 0x30000003ff617230 */ /* 0x000fe20000004100 */
[----:B------:R-:W-:Y:S01]  /*7b80*/  F2FP.F16.E5M2.UNPACK_B R3, R154 ;  /* 0x0000009aff03723e */ /* 0x000fe200020004ff */
[--C-:B------:R-:W-:Y:S02]  /*7b90*/  HADD2.F32 R110, -RZ, R0.reuse.H0_H0 ;  /* 0x20000000ff6e7230 */ /* 0x100fe40000004100 */
[----:B------:R-:W-:Y:S01]  /*7ba0*/  HADD2.F32 R105, -RZ, R0.H1_H1 ;  /* 0x30000000ff697230 */ /* 0x000fe20000004100 */
[-C--:B------:R-:W-:Y:S01]  /*7bb0*/  F2FP.F16.E5M2.UNPACK_B R0, R156.reuse ;  /* 0x0000009cff00723e */ /* 0x080fe200020004ff */
[--C-:B------:R-:W-:Y:S02]  /*7bc0*/  HADD2.F32 R112, -RZ, R4.reuse.H0_H0 ;  /* 0x20000004ff707230 */ /* 0x100fe40000004100 */
[----:B------:R-:W-:Y:S01]  /*7bd0*/  HADD2.F32 R107, -RZ, R4.H1_H1 ;  /* 0x30000004ff6b7230 */ /* 0x000fe20000004100 */
[----:B------:R-:W-:Y:S01]  /*7be0*/  F2FP.F16.E5M2.UNPACK_B R4, R157 ;  /* 0x0000009dff04723e */ /* 0x000fe200020004ff */
[--C-:B------:R-:W-:Y:S02]  /*7bf0*/  HADD2.F32 R108, -RZ, R3.reuse.H0_H0 ;  /* 0x20000003ff6c7230 */ /* 0x100fe40000004100 */
[----:B------:R-:W-:Y:S01]  /*7c00*/  HADD2.F32 R103, -RZ, R3.H1_H1 ;  /* 0x30000003ff677230 */ /* 0x000fe20000004100 */
[----:B------:R-:W-:Y:S01]  /*7c10*/  F2FP.F16.E5M2.UNPACK_B R3, R155.H1 ;  /* 0x0000009bff03723e */ /* 0x000fe200030004ff */
[--C-:B------:R-:W-:Y:S02]  /*7c20*/  HADD2.F32 R116, -RZ, R0.reuse.H0_H0 ;  /* 0x20000000ff747230 */ /* 0x100fe40000004100 */
[----:B------:R-:W-:Y:S01]  /*7c30*/  HADD2.F32 R111, -RZ, R0.H1_H1 ;  /* 0x30000000ff6f7230 */ /* 0x000fe20000004100 */
[----:B------:R-:W-:Y:S01]  /*7c40*/  F2FP.F16.E5M2.UNPACK_B R0, R156.H1 ;  /* 0x0000009cff00723e */ /* 0x000fe200030004ff */
[--C-:B------:R-:W-:Y:S02]  /*7c50*/  HADD2.F32 R120, -RZ, R4.reuse.H0_H0 ;  /* 0x20000004ff787230 */ /* 0x100fe40000004100 */
[----:B------:R-:W-:Y:S02]  /*7c60*/  HADD2.F32 R115, -RZ, R4.H1_H1 ;  /* 0x30000004ff737230 */ /* 0x000fe40000004100 */
[--C-:B------:R-:W-:Y:S01]  /*7c70*/  HADD2.F32 R114, -RZ, R3.reuse.H0_H0 ;  /* 0x20000003ff727230 */ /* 0x100fe20000004100 */
[----:B------:R-:W1:Y:S01]  /*7c80*/  LDTM.x64 R4, tmem[UR4+0x40] ;  /* 0x00004004000479ee */ /* 0x000e620008340000 */
[----:B------:R-:W-:Y:S01]  /*7c90*/  HADD2.F32 R109, -RZ, R3.H1_H1 ;  /* 0x30000003ff6d7230 */ /* 0x000fe20000004100 */
[----:B------:R-:W-:Y:S01]  /*7ca0*/  F2FP.F16.E5M2.UNPACK_B R3, R157.H1 ;  /* 0x0000009dff03723e */ /* 0x000fe200030004ff */
        /* <DEDUP_REMOVED lines=14> */
[----:B------:R-:W-:Y:S01]  /*7d90*/  F2FP.F16.E5M2.UNPACK_B R0, R160.H1 ;  /* 0x000000a0ff00723e */ /* 0x000fe200030004ff */
[--C-:B------:R-:W-:Y:S02]  /*7da0*/  HADD2.F32 R132, -RZ, R3.reuse.H0_H0 ;  /* 0x20000003ff847230 */ /* 0x100fe40000004100 */
[C---:B-1----:R-:W-:Y:S01]  /*7db0*/  FMUL R7, R78.reuse, R7 ;  /* 0x000000074e077220 */ /* 0x042fe20000400000 */
        /* <DEDUP_REMOVED lines=10> */
[C---:B------:R-:W-:Y:S01]  /*7e60*/  FMUL R0, R78.reuse, R4 ;  /* 0x000000044e007220 */ /* 0x040fe20000400000 */
[--C-:B------:R-:W-:Y:S01]  /*7e70*/  HADD2.F32 R140, -RZ, R135.reuse.H0_H0 ;  /* 0x20000087ff8c7230 */ /* 0x100fe20000004100 */
[----:B------:R-:W-:Y:S01]  /*7e80*/  F2FP.F16.E5M2.UNPACK_B R4, R163 ;  /* 0x000000a3ff04723e */ /* 0x000fe200020004ff */
[----:B------:R-:W-:Y:S02]  /*7e90*/  HADD2.F32 R135, -RZ, R135.H1_H1 ;  /* 0x30000087ff877230 */ /* 0x000fe40000004100 */
[C---:B------:R-:W-:Y:S01]  /*7ea0*/  FFMA R0, R81.reuse, R2, R0 ;  /* 0x0000000251007223 */ /* 0x040fe20000000000 */
[C---:B------:R-:W-:Y:S01]  /*7eb0*/  FMUL R2, R78.reuse, R5 ;  /* 0x000000054e027220 */ /* 0x040fe20000400000 */
[--C-:B------:R-:W-:Y:S01]  /*7ec0*/  HADD2.F32 R142, -RZ, R3.reuse.H0_H0 ;  /* 0x20000003ff8e7230 */ /* 0x100fe20000004100 */
[----:B------:R-:W-:Y:S01]  /*7ed0*/  F2FP.F16.E5M2.UNPACK_B R5, R163.H1 ;  /* 0x000000a3ff05723e */ /* 0x000fe200030004ff */
[----:B------:R-:W-:Y:S02]  /*7ee0*/  HADD2.F32 R137, -RZ, R3.H1_H1 ;  /* 0x30000003ff897230 */ /* 0x000fe40000004100 */
[C---:B------:R-:W-:Y:S01]  /*7ef0*/  FFMA R2, R81.reuse, R82, R2 ;  /* 0x0000005251027223 */ /* 0x040fe20000000002 */
[--C-:B------:R-:W-:Y:S02]  /*7f00*/  HADD2.F32 R82, -RZ, R4.reuse.H0_H0 ;  /* 0x20000004ff527230 */ /* 0x100fe40000004100 */
[C---:B------:R-:W-:Y:S01]  /*7f10*/  FMUL R3, R78.reuse, R6 ;  /* 0x000000064e037220 */ /* 0x040fe20000400000 */
[----:B------:R-:W-:Y:S02]  /*7f20*/  HADD2.F32 R139, -RZ, R4.H1_H1 ;  /* 0x30000004ff8b7230 */ /* 0x000fe40000004100 */
[C---:B------:R-:W-:Y:S01]  /*7f30*/  FMUL R4, R78.reuse, R9 ;  /* 0x000000094e047220 */ /* 0x040fe20000400000 */
[--C-:B------:R-:W-:Y:S02]  /*7f40*/  HADD2.F32 R141, -RZ, R5.reuse.H1_H1 ;  /* 0x30000005ff8d7230 */ /* 0x100fe40000004100 */
[C---:B------:R-:W-:Y:S01]  /*7f50*/  FFMA R3, R81.reuse, R84, R3 ;  /* 0x0000005451037223 */ /* 0x040fe20000000003 */
[----:B------:R-:W-:Y:S01]  /*7f60*/  FFMA R7, R81, R86, R7 ;  /* 0x0000005651077223 */ /* 0x000fe20000000007 */
[----:B------:R-:W-:Y:S02]  /*7f70*/  HADD2.F32 R84, -RZ, R5.H0_H0 ;  /* 0x20000005ff547230 */ /* 0x000fe40000004100 */
[C---:B------:R-:W-:Y:S01]  /*7f80*/  FMUL R5, R78.reuse, R10 ;  /* 0x0000000a4e057220 */ /* 0x040fe20000400000 */
[C---:B------:R-:W-:Y:S01]  /*7f90*/  FMUL R6, R78.reuse, R11 ;  /* 0x0000000b4e067220 */ /* 0x040fe20000400000 */
[C---:B------:R-:W-:Y:S01]  /*7fa0*/  FMUL R11, R78.reuse, R16 ;  /* 0x000000104e0b7220 */ /* 0x040fe20000400000 */
[----:B------:R-:W-:Y:S01]  /*7fb0*/  F2FP.SATFINITE.E5M2.F32.PACK_AB_MERGE_C R143, R7, R3, RZ ;  /* 0x00000003078f723e */ /* 0x000fe200048060ff */
[C---:B------:R-:W-:Y:S01]  /*7fc0*/  FMUL R3, R78.reuse, R8 ;  /* 0x000000084e037220 */ /* 0x040fe20000400000 */
[C---:B------:R-:W-:Y:S01]  /*7fd0*/  FMUL R7, R78.reuse, R12 ;  /* 0x0000000c4e077220 */ /* 0x040fe20000400000 */
[C---:B------:R-:W-:Y:S01]  /*7fe0*/  FMUL R8, R78.reuse, R13 ;  /* 0x0000000d4e087220 */ /* 0x040fe20000400000 */
[C---:B------:R-:W-:Y:S01]  /*7ff0*/  FMUL R12, R78.reuse, R17 ;  /* 0x000000114e0c7220 */ /* 0x040fe20000400000 */
[C---:B------:R-:W-:Y:S01]  /*8000*/  FFMA R3, R81.reuse, R88, R3 ;  /* 0x0000005851037223 */ /* 0x040fe20000000003 */
[C---:B------:R-:W-:Y:S01]  /*8010*/  FFMA R4, R81.reuse, R83, R4 ;  /* 0x0000005351047223 */ /* 0x040fe20000000004 */
[C---:B------:R-:W-:Y:S01]  /*8020*/  FFMA R5, R81.reuse, R90, R5 ;  /* 0x0000005a51057223 */ /* 0x040fe20000000005 */
[C---:B------:R-:W-:Y:S01]  /*8030*/  FFMA R6, R81.reuse, R85, R6 ;  /* 0x0000005551067223 */ /* 0x040fe20000000006 */
[C---:B------:R-:W-:Y:S01]  /*8040*/  FFMA R7, R81.reuse, R92, R7 ;  /* 0x0000005c51077223 */ /* 0x040fe20000000007 */
[C---:B------:R-:W-:Y:S01]  /*8050*/  FFMA R8, R81.reuse, R87, R8 ;  /* 0x0000005751087223 */ /* 0x040fe20000000008 */
[C---:B------:R-:W-:Y:S01]  /*8060*/  FMUL R16, R78.reuse, R21 ;  /* 0x000000154e107220 */ /* 0x040fe20000400000 */
[----:B------:R-:W-:Y:S01]  /*8070*/  FMUL R9, R78, R14 ;  /* 0x0000000e4e097220 */ /* 0x000fe20000400000 */
[----:B------:R-:W-:Y:S01]  /*8080*/  F2FP.SATFINITE.E5M2.F32.PACK_AB_MERGE_C R5, R6, R5, RZ ;  /* 0x000000050605723e */ /* 0x000fe200048060ff */
[C---:B------:R-:W-:Y:S01]  /*8090*/  FMUL R10, R78.reuse, R15 ;  /* 0x0000000f4e0a7220 */ /* 0x040fe20000400000 */
[C---:B------:R-:W-:Y:S01]  /*80a0*/  FMUL R15, R78.reuse, R20 ;  /* 0x000000144e0f7220 */ /* 0x040fe20000400000 */
[C---:B------:R-:W-:Y:S01]  /*80b0*/  FFMA R9, R81.reuse, R94, R9 ;  /* 0x0000005e51097223 */ /* 0x040fe20000000009 */
[C---:B------:R-:W-:Y:S01]  /*80c0*/  FMUL R20, R78.reuse, R25 ;  /* 0x000000194e147220 */ /* 0x040fe20000400000 */
[C---:B------:R-:W-:Y:S01]  /*80d0*/  FFMA R10, R81.reuse, R89, R10 ;  /* 0x00000059510a7223 */ /* 0x040fe2000000000a */
[C---:B------:R-:W-:Y:S01]  /*80e0*/  FFMA R11, R81.reuse, R96, R11 ;  /* 0x00000060510b7223 */ /* 0x040fe2000000000b */
[C---:B------:R-:W-:Y:S01]  /*80f0*/  FFMA R12, R81.reuse, R91, R12 ;  /* 0x0000005b510c7223 */ /* 0x040fe2000000000c */
[C---:B------:R-:W-:Y:S01]  /*8100*/  FMUL R13, R78.reuse, R18 ;  /* 0x000000124e0d7220 */ /* 0x040fe20000400000 */
[----:B------:R-:W-:Y:S01]  /*8110*/  FMUL R14, R78, R19 ;  /* 0x000000134e0e7220 */ /* 0x000fe20000400000 */
[----:B------:R-:W-:Y:S01]  /*8120*/  F2FP.SATFINITE.E5M2.F32.PACK_AB_MERGE_C R9, R10, R9, RZ ;  /* 0x000000090a09723e */ /* 0x000fe200048060ff */
[C---:B------:R-:W-:Y:S01]  /*8130*/  FMUL R19, R78.reuse, R24 ;  /* 0x000000184e137220 */ /* 0x040fe20000400000 */
        /* <DEDUP_REMOVED lines=17> */
[----:B------:R-:W-:Y:S01]  /*8250*/  FMUL R27, R78, R32 ;  /* 0x000000204e1b7220 */ /* 0x000fe20000400000 */
[C---:B------:R-:W-:Y:S01]  /*8260*/  FFMA R21, R81.reuse, R106, R21 ;  /* 0x0000006a51157223 */ /* 0x040fe20000000015 */
[C---:B------:R-:W-:Y:S01]  /*8270*/  FFMA R22, R81.reuse, R101, R22 ;  /* 0x0000006551167223 */ /* 0x040fe20000000016 */
[----:B------:R-:W-:Y:S01]  /*8280*/  F2FP.SATFINITE.E5M2.F32.PACK_AB_MERGE_C R16, R16, R15, R17 ;  /* 0x0000000f1010723e */ /* 0x000fe20004806011 */
[C---:B------:R-:W-:Y:S01]  /*8290*/  FFMA R23, R81.reuse, R108, R23 ;  /* 0x0000006c51177223 */ /* 0x040fe20000000017 */
[C---:B------:R-:W-:Y:S01]  /*82a0*/  FFMA R24, R81.reuse, R103, R24 ;  /* 0x0000006751187223 */ /* 0x040fe20000000018 */
[----:B------:R-:W-:Y:S01]  /*82b0*/  FMUL R32, R78, R37 ;  /* 0x000000254e207220 */ /* 0x000fe20000400000 */
[----:B------:R-:W-:Y:S01]  /*82c0*/  F2FP.SATFINITE.E5M2.F32.PACK_AB_MERGE_C R21, R22, R21, RZ ;  /* 0x000000151615723e */ /* 0x000fe200048060ff */
[C---:B------:R-:W-:Y:S01]  /*82d0*/  FMUL R25, R78.reuse, R30 ;  /* 0x0000001e4e197220 */ /* 0x040fe20000400000 */
[C---:B------:R-:W-:Y:S01]  /*82e0*/  FMUL R26, R78.reuse, R31 ;  /* 0x0000001f4e1a7220 */ /* 0x040fe20000400000 */
[----:B------:R-:W-:Y:S01]  /*82f0*/  FMUL R31, R78, R36 ;  /* 0x000000244e1f7220 */ /* 0x000fe20000400000 */
[----:B------:R-:W-:Y:S01]  /*8300*/  F2FP.SATFINITE.E5M2.F32.PACK_AB_MERGE_C R17, R20, R19, R21 ;  /* 0x000000131411723e */ /* 0x000fe20004806015 */
        /* <DEDUP_REMOVED lines=8> */
[----:B------:R-:W-:Y:S01]  /*8390*/  FMUL R35, R78, R40 ;  /* 0x000000284e237220 */ /* 0x000fe20000400000 */
[C---:B------:R-:W-:Y:S01]  /*83a0*/  FFMA R29, R81.reuse, R114, R29 ;  /* 0x00000072511d7223 */ /* 0x040fe2000000001d */
[----:B------:R-:W-:Y:S01]  /*83b0*/  F2FP.SATFINITE.E5M2.F32.PACK_AB_MERGE_C R18, R24, R23, R18 ;  /* 0x000000171812723e */ /* 0x000fe20004806012 */
        /* <DEDUP_REMOVED lines=22> */
[C---:B------:R-:W-:Y:S01]  /*8520*/  FMUL R41, R78.reuse, R46 ;  /* 0x0000002e4e297220 */ /* 0x040fe20000400000 */
[C---:B------:R-:W-:Y:S01]  /*8530*/  FMUL R42, R78.reuse, R47 ;  /* 0x0000002f4e2a7220 */ /* 0x040fe20000400000 */
[C---:B------:R-:W-:Y:S01]  /*8540*/  FFMA R40, R81.reuse, R119, R40 ;  /* 0x0000007751287223 */ /* 0x040fe20000000028 */
[--C-:B------:R-:W-:Y:S02]  /*8550*/  HADD2.F32 R130, -RZ, R125.reuse.H0_H0 ;  /* 0x2000007dff827230 */ /* 0x100fe40000004100 */
[C---:B------:R-:W-:Y:S01]  /*8560*/  FFMA R41, R81.reuse, R126, R41 ;  /* 0x0000007e51297223 */ /* 0x040fe20000000029 */
[----:B------:R-:W-:Y:S02]  /*8570*/  HADD2.F32 R125, -RZ, R125.H1_H1 ;  /* 0x3000007dff7d7230 */ /* 0x000fe40000004100 */
[C---:B------:R-:W-:Y:S01]  /*8580*/  FMUL R45, R78.reuse, R50 ;  /* 0x000000324e2d7220 */ /* 0x040fe20000400000 */
[C---:B------:R-:W-:Y:S01]  /*8590*/  FFMA R42, R81.reuse, R121, R42 ;  /* 0x00000079512a7223 */ /* 0x040fe2000000002a */
[C---:B------:R-:W-:Y:S01]  /*85a0*/  FMUL R46, R78.reuse, R51 ;  /* 0x000000334e2e7220 */ /* 0x040fe20000400000 */
[C---:B------:R-:W-:Y:S01]  /*85b0*/  FFMA R43, R81.reuse, R128, R43 ;  /* 0x00000080512b7223 */ /* 0x040fe2000000002b */
[C---:B------:R-:W-:Y:S01]  /*85c0*/  FMUL R47, R78.reuse, R52 ;  /* 0x000000344e2f7220 */ /* 0x040fe20000400000 */
        /* <DEDUP_REMOVED lines=10> */
[C---:B------:R-:W-:Y:S01]  /*8670*/  FFMA R45, R81.reuse, R130, R45 ;  /* 0x00000082512d7223 */ /* 0x040fe2000000002d */
[C---:B------:R-:W-:Y:S01]  /*8680*/  FMUL R59, R78.reuse, R64 ;  /* 0x000000404e3b7220 */ /* 0x040fe20000400000 */
[C---:B------:R-:W-:Y:S01]  /*8690*/  FMUL R60, R78.reuse, R65 ;  /* 0x000000414e3c7220 */ /* 0x040fe20000400000 */
[C---:B------:R-:W-:Y:S01]  /*86a0*/  FMUL R61, R78.reuse, R66 ;  /* 0x000000424e3d7220 */ /* 0x040fe20000400000 */
[----:B------:R-:W-:Y:S01]  /*86b0*/  FMUL R62, R78, R67 ;  /* 0x000000434e3e7220 */ /* 0x000fe20000400000 */
[C---:B------:R-:W-:Y:S01]  /*86c0*/  FFMA R46, R81.reuse, R125, R46 ;  /* 0x0000007d512e7223 */ /* 0x040fe2000000002e */
[----:B------:R-:W-:Y:S01]  /*86d0*/  F2FP.SATFINITE.E5M2.F32.PACK_AB_MERGE_C R64, R2, R0, R143 ;  /* 0x000000000240723e */ /* 0x000fe2000480608f */
[C---:B------:R-:W-:Y:S01]  /*86e0*/  FFMA R47, R81.reuse, R132, R47 ;  /* 0x00000084512f7223 */ /* 0x040fe2000000002f */
[----:B------:R-:W-:Y:S01]  /*86f0*/  F2FP.SATFINITE.E5M2.F32.PACK_AB_MERGE_C R65, R4, R3, R5 ;  /* 0x000000030441723e */ /* 0x000fe20004806005 */
[C---:B------:R-:W-:Y:S01]  /*8700*/  FFMA R48, R81.reuse, R127, R48 ;  /* 0x0000007f51307223 */ /* 0x040fe20000000030 */
[----:B------:R-:W-:Y:S01]  /*8710*/  F2FP.SATFINITE.E5M2.F32.PACK_AB_MERGE_C R66, R8, R7, R9 ;  /* 0x000000070842723e */ /* 0x000fe20004806009 */
[C---:B------:R-:W-:Y:S01]  /*8720*/  FFMA R49, R81.reuse, R134, R49 ;  /* 0x0000008651317223 */ /* 0x040fe20000000031 */
[----:B------:R-:W-:Y:S01]  /*8730*/  F2FP.SATFINITE.E5M2.F32.PACK_AB_MERGE_C R67, R12, R11, R13 ;  /* 0x0000000b0c43723e */ /* 0x000fe2000480600d */
[----:B------:R-:W-:Y:S01]  /*8740*/  FMUL R53, R78, R58 ;  /* 0x0000003a4e357220 */ /* 0x000fe20000400000 */
[C---:B------:R-:W-:Y:S01]  /*8750*/  FFMA R50, R81.reuse, R129, R50 ;  /* 0x0000008151327223 */ /* 0x040fe20000000032 */
[C---:B------:R-:W-:Y:S01]  /*8760*/  FFMA R51, R81.reuse, R136, R51 ;  /* 0x0000008851337223 */ /* 0x040fe20000000033 */
[C---:B------:R-:W-:Y:S01]  /*8770*/  FFMA R52, R81.reuse, R131, R52 ;  /* 0x0000008351347223 */ /* 0x040fe20000000034 */
[----:B------:R1:W-:Y:S01]  /*8780*/  STS.128 [R172+UR49+0xa200], R64 ;  /* 0x00a20040ac007988 */ /* 0x0003e20008000c31 */
[C---:B------:R-:W-:Y:S01]  /*8790*/  FFMA R53, R81.reuse, R138, R53 ;  /* 0x0000008a51357223 */ /* 0x040fe20000000035 */
[----:B------:R-:W-:Y:S01]  /*87a0*/  F2FP.SATFINITE.E5M2.F32.PACK_AB_MERGE_C R37, R38, R37, RZ ;  /* 0x000000252625723e */ /* 0x000fe200048060ff */
[C---:B------:R-:W-:Y:S01]  /*87b0*/  FFMA R54, R81.reuse, R133, R54 ;  /* 0x0000008551367223 */ /* 0x040fe20000000036 */
[----:B------:R-:W-:Y:S01]  /*87c0*/  FMUL R58, R78, R63 ;  /* 0x0000003f4e3a7220 */ /* 0x000fe20000400000 */
[C---:B------:R-:W-:Y:S01]  /*87d0*/  FFMA R55, R81.reuse, R140, R55 ;  /* 0x0000008c51377223 */ /* 0x040fe20000000037 */
[C---:B------:R-:W-:Y:S01]  /*87e0*/  FFMA R56, R81.reuse, R135, R56 ;  /* 0x0000008751387223 */ /* 0x040fe20000000038 */
[C---:B------:R-:W-:Y:S01]  /*87f0*/  FFMA R57, R81.reuse, R142, R57 ;  /* 0x0000008e51397223 */ /* 0x040fe20000000039 */
[----:B------:R1:W-:Y:S01]  /*8800*/  STS.128 [R193+0xa010], R16 ;  /* 0x00a01010c1007388 */ /* 0x0003e20000000c00 */
[----:B------:R-:W-:Y:S01]  /*8810*/  F2FP.SATFINITE.E5M2.F32.PACK_AB_MERGE_C R33, R36, R35, R37 ;  /* 0x000000232421723e */ /* 0x000fe20004806025 */
[C---:B------:R-:W-:Y:S01]  /*8820*/  FFMA R58, R81.reuse, R137, R58 ;  /* 0x00000089513a7223 */ /* 0x040fe2000000003a */
[----:B------:R-:W-:Y:S01]  /*8830*/  F2FP.SATFINITE.E5M2.F32.PACK_AB_MERGE_C R34, R42, R41, RZ ;  /* 0x000000292a22723e */ /* 0x000fe200048060ff */
[C---:B------:R-:W-:Y:S01]  /*8840*/  FFMA R59, R81.reuse, R82, R59 ;  /* 0x00000052513b7223 */ /* 0x040fe2000000003b */
[----:B------:R-:W-:Y:S01]  /*8850*/  F2FP.SATFINITE.E5M2.F32.PACK_AB_MERGE_C R35, R46, R45, RZ ;  /* 0x0000002d2e23723e */ /* 0x000fe200048060ff */
        /* <DEDUP_REMOVED lines=25> */
[----:B------:R-:W-:Y:S02]  /*89f0*/  UIADD3 UR8, UP0, UPT, UR52, 0x680, URZ ;  /* 0x0000068034087890 */ /* 0x000fe4000ff1e0ff */
[----:B------:R-:W-:Y:S02]  /*8a00*/  UIADD3 UR5, UPT, UPT, UR41, 0x40, URZ ;  /* 0x0000004029057890 */ /* 0x000fe4000fffe0ff */
[----:B------:R-:W-:Y:S02]  /*8a10*/  UIADD3 UR4, UPT, UPT, UR49, 0xa200, URZ ;  /* 0x0000a20031047890 */ /* 0x000fe4000fffe0ff */
[----:B------:R-:W-:Y:S01]  /*8a20*/  UIADD3.X UR9, UPT, UPT, URZ, UR53, URZ, UP0, !UPT ;  /* 0x00000035ff097290 */ /* 0x000fe200087fe4ff */
[----:B------:R-:W-:Y:S01]  /*8a30*/  UMOV UR6, UR42 ;  /* 0x0000002a00067c82 */ /* 0x000fe20008000000 */
[----:B------:R-:W-:Y:S07]  /*8a40*/  UMOV UR7, UR36 ;  /* 0x0000002400077c82 */ /* 0x000fee0008000000 */
[----:B------:R2:W-:Y:S01]  /*8a50*/  UTMASTG.3D [UR4], [UR8] ;  /* 0x00000004080073b5 */ /* 0x0005e20008010000 */
[----:B------:R0:W-:Y:S01]  /*8a60*/  UTMACMDFLUSH ;  /* 0x00000000000079b7 */ /* 0x0001e20000000000 */
[----:B--2---:R-:W-:Y:S04]  /*8a70*/  DEPBAR.LE SB0, 0x1 ;  /* 0x000080400000791a */ /* 0x004fe80000000000 */
.L_x_126:
[----:B------:R-:W-:Y:S05]  /*8a80*/  BSYNC.RECONVERGENT B0 ;  /* 0x0000000000007941 */ /* 0x000fea0003800200 */
.L_x_125:
        /* <DEDUP_REMOVED lines=16> */
.L_x_130:
[----:B------:R-:W-:Y:S05]  /*8b90*/  BSYNC B0 ;  /* 0x0000000000007941 */ /* 0x000fea0003800000 */
.L_x_129:
        /* <DEDUP_REMOVED lines=20> */
.L_x_128:
[----:B------:R-:W-:Y:S05]  /*8ce0*/  BSYNC B1 ;  /* 0x0000000000017941 */ /* 0x000fea0003800000 */
.L_x_127:
[----:B--2---:R-:W-:Y:S01]  /*8cf0*/  VIADD R0, R80, 0x80 ;  /* 0x0000008050007836 */ /* 0x004fe20000000000 */
        /* <DEDUP_REMOVED lines=10> */
[----:B------:R-:W5:Y:S01]  /*8da0*/  LDCU.64 UR6, c[0x4][0x80] ;  /* 0x01001000ff0677ac */ /* 0x000f620008000a00 */
[----:B------:R-:W1:Y:S01]  /*8db0*/  LDC.64 R2, c[0x4][R3] ;  /* 0x0100000003027b82 */ /* 0x000e620000000a00 */
[----:B------:R-:W3:Y:S01]  /*8dc0*/  LDCU.64 UR4, c[0x4][0x18] ;  /* 0x01000300ff0477ac */ /* 0x000ee20008000a00 */
[----:B--2---:R-:W-:Y:S01]  /*8dd0*/  MOV R5, UR9 ;  /* 0x0000000900057c02 */ /* 0x004fe20008000f00 */
[----:B------:R-:W-:Y:S01]  /*8de0*/  IMAD.U32 R4, RZ, RZ, UR8 ;  /* 0x00000008ff047e24 */ /* 0x000fe2000f8e00ff */
[----:B-----5:R-:W-:Y:S01]  /*8df0*/  MOV R7, UR7 ;  /* 0x0000000700077c02 */ /* 0x020fe20008000f00 */
[----:B------:R-:W-:Y:S01]  /*8e00*/  IMAD.U32 R6, RZ, RZ, UR6 ;  /* 0x00000006ff067e24 */ /* 0x000fe2000f8e00ff */
[----:B---3--:R-:W-:Y:S01]  /*8e10*/  MOV R11, UR5 ;  /* 0x00000005000b7c02 */ /* 0x008fe20008000f00 */
[----:B------:R-:W-:Y:S02]  /*8e20*/  IMAD.U32 R10, RZ, RZ, UR4 ;  /* 0x00000004ff0a7e24 */ /* 0x000fe4000f8e00ff */
[----:B------:R-:W-:Y:S07]  /*8e30*/  LEPC R20, `(.L_x_133) ;  /* 0x000000001014794e */ /* 0x000fee0000000000 */
[----:B-1--4-:R-:W-:Y:S05]  /*8e40*/  CALL.ABS.NOINC R2 ;  /* 0x0000000002007343 */ /* 0x012fea0003c00000 */
.L_x_133:
[----:B------:R-:W-:Y:S05]  /*8e50*/  BSYNC.RECONVERGENT B6 ;  /* 0x0000000000067941 */ /* 0x000fea0003800200 */
.L_x_132:
[----:B---3--:R-:W-:Y:S01]  /*8e60*/  F2FP.F16.E5M2.UNPACK_B R4, R149 ;  /* 0x00000095ff04723e */ /* 0x008fe200020004ff */
        /* <DEDUP_REMOVED lines=13> */
[----:B----4-:R-:W-:Y:S01]  /*8f40*/  F2FP.F16.E5M2.UNPACK_B R125, R159.H1 ;  /* 0x0000009fff7d723e */ /* 0x010fe200030004ff */
        /* <DEDUP_REMOVED lines=262> */
[----:B------:R-:W-:Y:S02]  /*9fb0*/  UIADD3 UR8, UP0, UPT, UR52, 0x680, URZ ;  /* 0x0000068034087890 */ /* 0x000fe4000ff1e0ff */
[----:B------:R-:W-:Y:S02]  /*9fc0*/  UIADD3 UR5, UPT, UPT, UR41, 0x80, URZ ;  /* 0x0000008029057890 */ /* 0x000fe4000fffe0ff */
[----:B------:R-:W-:Y:S01]  /*9fd0*/  MOV R188, UR10 ;  /* 0x0000000a00bc7c02 */ /* 0x000fe20008000f00 */
[----:B------:R-:W-:Y:S01]  /*9fe0*/  UIADD3.X UR9, UPT, UPT, URZ, UR53, URZ, UP0, !UPT ;  /* 0x00000035ff097290 */ /* 0x000fe200087fe4ff */
[----:B------:R-:W-:Y:S02]  /*9ff0*/  UMOV UR6, UR42 ;  /* 0x0000002a00067c82 */ /* 0x000fe40008000000 */
[----:B------:R-:W-:Y:S01]  /*a000*/  R2UR UR4, R188 ;  /* 0x00000000bc0472ca */ /* 0x000fe200000e0000 */
[----:B------:R-:W-:Y:S11]  /*a010*/  UMOV UR7, UR36 ;  /* 0x0000002400077c82 */ /* 0x000ff60008000000 */
[----:B------:R-:W-:Y:S01]  /*a020*/  @!UPT UIADD3 URZ, UPT, UPT, URZ, URZ, URZ ;  /* 0x000000fffffff290 */ /* 0x000fe2000fffe0ff */
[----:B------:R2:W-:Y:S01]  /*a030*/  UTMASTG.3D [UR4], [UR8] ;  /* 0x00000004080073b5 */ /* 0x0005e20008010000 */
[----:B------:R0:W-:Y:S01]  /*a040*/  UTMACMDFLUSH ;  /* 0x00000000000079b7 */ /* 0x0001e20000000000 */
[----:B--2---:R-:W-:Y:S04]  /*a050*/  DEPBAR.LE SB0, 0x1 ;  /* 0x000080400000791a */ /* 0x004fe80000000000 */
.L_x_135:
[----:B------:R-:W-:Y:S05]  /*a060*/  BSYNC.RECONVERGENT B0 ;  /* 0x0000000000007941 */ /* 0x000fea0003800200 */
.L_x_134:
        /* <DEDUP_REMOVED lines=16> */
.L_x_139:
[----:B------:R-:W-:Y:S05]  /*a170*/  BSYNC B0 ;  /* 0x0000000000007941 */ /* 0x000fea0003800000 */
.L_x_138:
        /* <DEDUP_REMOVED lines=20> */
.L_x_137:
[----:B------:R-:W-:Y:S05]  /*a2c0*/  BSYNC B1 ;  /* 0x0000000000017941 */ /* 0x000fea0003800000 */
.L_x_136:
[----:B--2---:R-:W-:Y:S05]  /*a2d0*/  VIADD R0, R80, 0xc0 ;  /* 0x000000c050007836 */ /* 0x004fea0000000000 */
        /* <DEDUP_REMOVED lines=20> */
.L_x_141:
[----:B------:R-:W-:Y:S01]  /*a420*/  ISETP.NE.AND P0, PT, R189, RZ, PT ;  /* 0x000000ffbd00720c */ /* 0x000fe20003f05270 */
[----:B------:R-:W-:Y:S05]  /*a430*/  WARPSYNC.ALL ;  /* 0x0000000000007948 */ /* 0x000fea0003800000 */
[----:B------:R-:W-:Y:S01]  /*a440*/  R2UR UR4, R80 ;  /* 0x00000000500472ca */ /* 0x000fe200000e0000 */
[----:B------:R-:W-:Y:S01]  /*a450*/  BSSY.RECONVERGENT B0, `(.L_x_142) ;  /* 0x000011c000007945 */ /* 0x000fe20003800200 */
[----:B---3--:R-:W-:Y:S02]  /*a460*/  F2FP.F16.E5M2.UNPACK_B R11, R149 ;  /* 0x00000095ff0b723e */ /* 0x008fe400020004ff */
[----:B------:R-:W-:Y:S02]  /*a470*/  F2FP.F16.E5M2.UNPACK_B R10, R150 ;  /* 0x00000096ff0a723e */ /* 0x000fe400020004ff */
[----:B------:R-:W-:Y:S01]  /*a480*/  F2FP.F16.E5M2.UNPACK_B R9, R151 ;  /* 0x00000097ff09723e */ /* 0x000fe200020004ff */
[--C-:B------:R-:W-:Y:S01]  /*a490*/  HADD2.F32 R83, -RZ, R11.reuse.H0_H0 ;  /* 0x2000000bff537230 */ /* 0x100fe20000004100 */
[----:B----4-:R-:W-:Y:S01]  /*a4a0*/  F2FP.F16.E5M2.UNPACK_B R8, R152 ;  /* 0x00000098ff08723e */ /* 0x010fe200020004ff */
[----:B------:R-:W-:Y:S01]  /*a4b0*/  HADD2.F32 R84, -RZ, R11.H1_H1 ;  /* 0x3000000bff547230 */ /* 0x000fe20000004100 */
[----:B------:R-:W-:Y:S01]  /*a4c0*/  F2FP.F16.E5M2.UNPACK_B R7, R153 ;  /* 0x00000099ff07723e */ /* 0x000fe200020004ff */
[--C-:B------:R-:W-:Y:S01]  /*a4d0*/  HADD2.F32 R87, -RZ, R10.reuse.H0_H0 ;  /* 0x2000000aff577230 */ /* 0x100fe20000004100 */
[----:B------:R-:W-:Y:S01]  /*a4e0*/  F2FP.F16.E5M2.UNPACK_B R6, R154 ;  /* 0x0000009aff06723e */ /* 0x000fe200020004ff */
[----:B------:R-:W-:Y:S01]  /*a4f0*/  HADD2.F32 R88, -RZ, R10.H1_H1 ;  /* 0x3000000aff587230 */ /* 0x000fe20000004100 */
[----:B------:R-:W-:Y:S01]  /*a500*/  F2FP.F16.E5M2.UNPACK_B R5, R155 ;  /* 0x0000009bff05723e */ /* 0x000fe200020004ff */
[--C-:B------:R-:W-:Y:S01]  /*a510*/  HADD2.F32 R91, -RZ, R9.reuse.H0_H0 ;  /* 0x20000009ff5b7230 */ /* 0x100fe20000004100 */
[----:B-1----:R-:W-:Y:S01]  /*a520*/  F2FP.F16.E5M2.UNPACK_B R4, R156 ;  /* 0x0000009cff04723e */ /* 0x002fe200020004ff */
[----:B------:R-:W-:Y:S01]  /*a530*/  HADD2.F32 R93, -RZ, R9.H1_H1 ;  /* 0x30000009ff5d7230 */ /* 0x000fe20000004100 */
[-C--:B------:R-:W-:Y:S01]  /*a540*/  F2FP.F16.E5M2.UNPACK_B R2, R148.reuse ;  /* 0x00000094ff02723e */ /* 0x080fe200020004ff */
[--C-:B------:R-:W-:Y:S01]  /*a550*/  HADD2.F32 R94, -RZ, R8.reuse.H0_H0 ;  /* 0x20000008ff5e7230 */ /* 0x100fe20000004100 */
[----:B------:R-:W-:Y:S01]  /*a560*/  F2FP.F16.E5M2.UNPACK_B R148, R148.H1 ;  /* 0x00000094ff94723e */ /* 0x000fe200030004ff */
[----:B------:R-:W-:Y:S01]  /*a570*/  HADD2.F32 R97, -RZ, R8.H1_H1 ;  /* 0x30000008ff617230 */ /* 0x000fe20000004100 */
[----:B------:R-:W-:Y:S01]  /*a580*/  F2FP.F16.E5M2.UNPACK_B R149, R149.H1 ;  /* 0x00000095ff95723e */ /* 0x000fe200030004ff */
[--C-:B------:R-:W-:Y:S01]  /*a590*/  HADD2.F32 R98, -RZ, R7.reuse.H0_H0 ;  /* 0x20000007ff627230 */ /* 0x100fe20000004100 */
[----:B------:R-:W-:Y:S01]  /*a5a0*/  F2FP.F16.E5M2.UNPACK_B R150, R150.H1 ;  /* 0x00000096ff96723e */ /* 0x000fe200030004ff */
[----:B------:R-:W-:Y:S01]  /*a5b0*/  HADD2.F32 R101, -RZ, R7.H1_H1 ;  /* 0x30000007ff657230 */ /* 0x000fe20000004100 */
[----:B------:R-:W-:Y:S01]  /*a5c0*/  F2FP.F16.E5M2.UNPACK_B R151, R151.H1 ;  /* 0x00000097ff97723e */ /* 0x000fe200030004ff */
[--C-:B------:R-:W-:Y:S01]  /*a5d0*/  HADD2.F32 R102, -RZ, R6.reuse.H0_H0 ;  /* 0x20000006ff667230 */ /* 0x100fe20000004100 */
[----:B------:R-:W-:Y:S01]  /*a5e0*/  IADD3 R191, PT, PT, R191, 0xd0, RZ ;  /* 0x000000d0bfbf7810 */ /* 0x000fe20007ffe0ff */
[----:B------:R-:W-:Y:S01]  /*a5f0*/  HADD2.F32 R105, -RZ, R6.H1_H1 ;  /* 0x30000006ff697230 */ /* 0x000fe20000004100 */
[----:B------:R-:W-:Y:S01]  /*a600*/  F2FP.F16.E5M2.UNPACK_B R138, R163 ;  /* 0x000000a3ff8a723e */ /* 0x000fe200020004ff */
[--C-:B------:R-:W-:Y:S01]  /*a610*/  HADD2.F32 R106, -RZ, R5.reuse.H0_H0 ;  /* 0x20000005ff6a7230 */ /* 0x100fe20000004100 */
[----:B------:R-:W-:Y:S01]  /*a620*/  LOP3.LUT R191, R191, 0xfefffff8, RZ, 0xc0, !PT ;  /* 0xfefffff8bfbf7812 */ /* 0x000fe200078ec0ff */
[----:B------:R-:W-:Y:S01]  /*a630*/  HADD2.F32 R109, -RZ, R5.H1_H1 ;  /* 0x30000005ff6d7230 */ /* 0x000fe20000004100 */
[----:B------:R-:W-:Y:S01]  /*a640*/  F2FP.F16.E5M2.UNPACK_B R116, R157 ;  /* 0x0000009dff74723e */ /* 0x000fe200020004ff */
[--C-:B------:R-:W-:Y:S01]  /*a650*/  HADD2.F32 R110, -RZ, R4.reuse.H0_H0 ;  /* 0x20000004ff6e7230 */ /* 0x100fe20000004100 */
[----:B------:R-:W-:Y:S01]  /*a660*/  F2FP.F16.E5M2.UNPACK_B R120, R158 ;  /* 0x0000009eff78723e */ /* 0x000fe200020004ff */
[----:B------:R-:W-:Y:S01]  /*a670*/  HADD2.F32 R113, -RZ, R4.H1_H1 ;  /* 0x30000004ff717230 */ /* 0x000fe20000004100 */
[----:B------:R-:W-:Y:S01]  /*a680*/  F2FP.F16.E5M2.UNPACK_B R124, R159 ;  /* 0x0000009fff7c723e */ /* 0x000fe200020004ff */
[----:B------:R-:W1:Y:S01]  /*a690*/  LDTM.x64 R4, tmem[UR4+0xc0] ;  /* 0x0000c004000479ee */ /* 0x000e620008340000 */
[--C-:B------:R-:W-:Y:S01]  /*a6a0*/  HADD2.F32 R0, -RZ, R2.reuse.H0_H0 ;  /* 0x20000002ff007230 */ /* 0x100fe20000004100 */
[----:B------:R-:W-:Y:S01]  /*a6b0*/  NOP ;  /* 0x0000000000007918 */ /* 0x000fe20000000000 */
[----:B-1----:R1:W-:Y:S01]  /*a6c0*/  SYNCS.ARRIVE.TRANS64.RED.A1T0 RZ, [R191+URZ], RZ ;  /* 0x000000ffbfff79a7 */ /* 0x0023e200081004ff */
[----:B------:R-:W-:Y:S01]  /*a6d0*/  HADD2.F32 R2, -RZ, R2.H1_H1 ;  /* 0x30000002ff027230 */ /* 0x000fe20000004100 */
[----:B------:R-:W-:Y:S01]  /*a6e0*/  F2FP.F16.E5M2.UNPACK_B R128, R160 ;  /* 0x000000a0ff80723e */ /* 0x000fe200020004ff */
[--C-:B------:R-:W-:Y:S01]  /*a6f0*/  HADD2.F32 R86, -RZ, R149.reuse.H1_H1 ;  /* 0x30000095ff567230 */ /* 0x100fe20000004100 */
[----:B------:R-:W-:Y:S01]  /*a700*/  F2FP.F16.E5M2.UNPACK_B R132, R161 ;  /* 0x000000a1ff84723e */ /* 0x000fe200020004ff */
[--C-:B------:R-:W-:Y:S01]  /*a710*/  HADD2.F32 R114, -RZ, R116.reuse.H0_H0 ;  /* 0x20000074ff727230 */ /* 0x100fe20000004100 */
[----:B------:R-:W-:Y:S01]  /*a720*/  F2FP.F16.E5M2.UNPACK_B R136, R162 ;  /* 0x000000a2ff88723e */ /* 0x000fe200020004ff */
[----:B------:R-:W-:Y:S01]  /*a730*/  HADD2.F32 R117, -RZ, R116.H1_H1 ;  /* 0x30000074ff757230 */ /* 0x000fe20000004100 */
[----:B------:R-:W-:Y:S01]  /*a740*/  F2FP.F16.E5M2.UNPACK_B R152, R152.H1 ;  /* 0x00000098ff98723e */ /* 0x000fe200030004ff */
        /* <DEDUP_REMOVED lines=12> */
[C---:B------:R-:W-:Y:S01]  /*a810*/  FMUL R4, R78.reuse, R4 ;  /* 0x000000044e047220 */ /* 0x040fe20000400000 */
[C---:B------:R-:W-:Y:S01]  /*a820*/  FMUL R5, R78.reuse, R5 ;  /* 0x000000054e057220 */ /* 0x040fe20000400000 */
[----:B------:R-:W-:Y:S02]  /*a830*/  HADD2.F32 R3, -RZ, R148.H0_H0 ;  /* 0x20000094ff037230 */ /* 0x000fe40000004100 */
        /* <DEDUP_REMOVED lines=9> */
[----:B------:R-:W-:Y:S02]  /*a8d0*/  HADD2.F32 R130, -RZ, R132.H0_H0 ;  /* 0x20000084ff827230 */ /* 0x000fe40000004100 */
[C---:B------:R-:W-:Y:S01]  /*a8e0*/  FMUL R6, R78.reuse, R6 ;  /* 0x000000064e067220 */ /* 0x040fe20000400000 */
[----:B------:R-:W-:Y:S02]  /*a8f0*/  HADD2.F32 R82, -RZ, R148.H1_H1 ;  /* 0x30000094ff527230 */ /* 0x000fe40000004100 */
[C---:B------:R-:W-:Y:S01]  /*a900*/  FMUL R7, R78.reuse, R7 ;  /* 0x000000074e077220 */ /* 0x040fe20000400000 */
[----:B------:R-:W-:Y:S02]  /*a910*/  HADD2.F32 R85, -RZ, R149.H0_H0 ;  /* 0x20000095ff557230 */ /* 0x000fe40000004100 */
[C---:B------:R-:W-:Y:S01]  /*a920*/  FFMA R6, R81.reuse, R3, R6 ;  /* 0x0000000351067223 */ /* 0x040fe20000000006 */
[----:B------:R-:W-:Y:S02]  /*a930*/  HADD2.F32 R133, -RZ, R132.H1_H1 ;  /* 0x30000084ff857230 */ /* 0x000fe40000004100 */
[C---:B------:R-:W-:Y:S01]  /*a940*/  FFMA R7, R81.reuse, R82, R7 ;  /* 0x0000005251077223 */ /* 0x040fe20000000007 */
[C---:B------:R-:W-:Y:S01]  /*a950*/  FFMA R8, R81.reuse, R83, R8 ;  /* 0x0000005351087223 */ /* 0x040fe20000000008 */
[C---:B------:R-:W-:Y:S01]  /*a960*/  FFMA R9, R81.reuse, R84, R9 ;  /* 0x0000005451097223 */ /* 0x040fe20000000009 */
[--C-:B------:R-:W-:Y:S02]  /*a970*/  HADD2.F32 R82, -RZ, R138.reuse.H0_H0 ;  /* 0x2000008aff527230 */ /* 0x100fe40000004100 */
[C---:B------:R-:W-:Y:S01]  /*a980*/  FMUL R10, R78.reuse, R10 ;  /* 0x0000000a4e0a7220 */ /* 0x040fe20000400000 */
[----:B------:R-:W-:Y:S02]  /*a990*/  HADD2.F32 R83, -RZ, R138.H1_H1 ;  /* 0x3000008aff537230 */ /* 0x000fe40000004100 */
[C---:B------:R-:W-:Y:S01]  /*a9a0*/  FMUL R11, R78.reuse, R11 ;  /* 0x0000000b4e0b7220 */ /* 0x040fe20000400000 */
[----:B------:R-:W-:Y:S02]  /*a9b0*/  HADD2.F32 R89, -RZ, R150.H0_H0 ;  /* 0x20000096ff597230 */ /* 0x000fe40000004100 */
[C---:B------:R-:W-:Y:S01]  /*a9c0*/  FFMA R10, R81.reuse, R85, R10 ;  /* 0x00000055510a7223 */ /* 0x040fe2000000000a */
[--C-:B------:R-:W-:Y:S02]  /*a9d0*/  HADD2.F32 R134, -RZ, R136.reuse.H0_H0 ;  /* 0x20000088ff867230 */ /* 0x100fe40000004100 */
[C---:B------:R-:W-:Y:S01]  /*a9e0*/  FFMA R11, R81.reuse, R86, R11 ;  /* 0x00000056510b7223 */ /* 0x040fe2000000000b */
[C---:B------:R-:W-:Y:S01]  /*a9f0*/  FFMA R12, R81.reuse, R87, R12 ;  /* 0x00000057510c7223 */ /* 0x040fe2000000000c */
[----:B------:R-:W-:Y:S01]  /*aa00*/  FFMA R13, R81, R88, R13 ;  /* 0x00000058510d7223 */ /* 0x000fe2000000000d */
[----:B------:R-:W-:Y:S01]  /*aa10*/  F2FP.SATFINITE.E5M2.F32.PACK_AB_MERGE_C R86, R7, R6, RZ ;  /* 0x000000060756723e */ /* 0x000fe200048060ff */
[C---:B------:R-:W-:Y:S01]  /*aa20*/  FMUL R7, R78.reuse, R20 ;  /* 0x000000144e077220 */ /* 0x040fe20000400000 */
[----:B------:R-:W-:Y:S01]  /*aa30*/  F2FP.SATFINITE.E5M2.F32.PACK_AB_MERGE_C R138, R11, R10, RZ ;  /* 0x0000000a0b8a723e */ /* 0x000fe200048060ff */
[C---:B------:R-:W-:Y:S01]  /*aa40*/  FMUL R10, R78.reuse, R21 ;  /* 0x000000154e0a7220 */ /* 0x040fe20000400000 */
[C---:B------:R-:W-:Y:S01]  /*aa50*/  FMUL R21, R78.reuse, R28 ;  /* 0x0000001c4e157220 */ /* 0x040fe20000400000 */
[----:B------:R-:W-:Y:S02]  /*aa60*/  HADD2.F32 R137, -RZ, R136.H1_H1 ;  /* 0x30000088ff897230 */ /* 0x000fe40000004100 */
[C---:B------:R-:W-:Y:S01]  /*aa70*/  FMUL R14, R78.reuse, R14 ;  /* 0x0000000e4e0e7220 */ /* 0x040fe20000400000 */
[----:B------:R-:W-:Y:S02]  /*aa80*/  HADD2.F32 R90, -RZ, R150.H1_H1 ;  /* 0x30000096ff5a7230 */ /* 0x000fe40000004100 */
[C---:B------:R-:W-:Y:S01]  /*aa90*/  FMUL R15, R78.reuse, R15 ;  /* 0x0000000f4e0f7220 */ /* 0x040fe20000400000 */
[--C-:B------:R-:W-:Y:S02]  /*aaa0*/  HADD2.F32 R92, -RZ, R151.reuse.H0_H0 ;  /* 0x20000097ff5c7230 */ /* 0x100fe40000004100 */
[C---:B------:R-:W-:Y:S01]  /*aab0*/  FFMA R14, R81.reuse, R89, R14 ;  /* 0x00000059510e7223 */ /* 0x040fe2000000000e */
[----:B------:R-:W-:Y:S02]  /*aac0*/  HADD2.F32 R95, -RZ, R151.H1_H1 ;  /* 0x30000097ff5f7230 */ /* 0x000fe40000004100 */
[C---:B------:R-:W-:Y:S01]  /*aad0*/  FFMA R15, R81.reuse, R90, R15 ;  /* 0x0000005a510f7223 */ /* 0x040fe2000000000f */
[C---:B------:R-:W-:Y:S01]  /*aae0*/  FFMA R0, R81.reuse, R91, R0 ;  /* 0x0000005b51007223 */ /* 0x040fe20000000000 */
[----:B------:R-:W-:Y:S01]  /*aaf0*/  FFMA R2, R81, R93, R2 ;  /* 0x0000005d51027223 */ /* 0x000fe20000000002 */
[C---:B------:R-:W-:Y:S01]  /*ab00*/  FMUL R3, R78.reuse, R18 ;  /* 0x000000124e037220 */ /* 0x040fe20000400000 */
[C---:B------:R-:W-:Y:S01]  /*ab10*/  FMUL R18, R78.reuse, R25 ;  /* 0x000000194e127220 */ /* 0x040fe20000400000 */
[----:B------:R-:W-:Y:S01]  /*ab20*/  F2FP.SATFINITE.E5M2.F32.PACK_AB_MERGE_C R14, R15, R14, RZ ;  /* 0x0000000e0f0e723e */ /* 0x000fe200048060ff */
[C---:B------:R-:W-:Y:S01]  /*ab30*/  FMUL R25, R78.reuse, R32 ;  /* 0x000000204e197220 */ /* 0x040fe20000400000 */
[C---:B------:R-:W-:Y:S01]  /*ab40*/  FFMA R3, R81.reuse, R92, R3 ;  /* 0x0000005c51037223 */ /* 0x040fe20000000003 */
[C---:B------:R-:W-:Y:S01]  /*ab50*/  FMUL R6, R78.reuse, R19 ;  /* 0x000000134e067220 */ /* 0x040fe20000400000 */
[--C-:B------:R-:W-:Y:S02]  /*ab60*/  HADD2.F32 R96, -RZ, R152.reuse.H0_H0 ;  /* 0x20000098ff607230 */ /* 0x100fe40000004100 */
[C---:B------:R-:W-:Y:S01]  /*ab70*/  FMUL R11, R78.reuse, R22 ;  /* 0x000000164e0b7220 */ /* 0x040fe20000400000 */
[----:B------:R-:W-:Y:S02]  /*ab80*/  HADD2.F32 R99, -RZ, R152.H1_H1 ;  /* 0x30000098ff637230 */ /* 0x000fe40000004100 */
[C---:B------:R-:W-:Y:S01]  /*ab90*/  FFMA R6, R81.reuse, R95, R6 ;  /* 0x0000005f51067223 */ /* 0x040fe20000000006 */
[C---:B------:R-:W-:Y:S01]  /*aba0*/  FFMA R7, R81.reuse, R94, R7 ;  /* 0x0000005e51077223 */ /* 0x040fe20000000007 */
[C---:B------:R-:W-:Y:S01]  /*abb0*/  FFMA R10, R81.reuse, R97, R10 ;  /* 0x00000061510a7223 */ /* 0x040fe2000000000a */
[C---:B------:R-:W-:Y:S01]  /*abc0*/  FFMA R11, R81.reuse, R96, R11 ;  /* 0x00000060510b7223 */ /* 0x040fe2000000000b */
[----:B------:R-:W-:Y:S01]  /*abd0*/  FMUL R22, R78, R29 ;  /* 0x0000001d4e167220 */ /* 0x000fe20000400000 */
[----:B------:R-:W-:Y:S01]  /*abe0*/  F2FP.SATFINITE.E5M2.F32.PACK_AB_MERGE_C R3, R6, R3, RZ ;  /* 0x000000030603723e */ /* 0x000fe200048060ff */
[C---:B------:R-:W-:Y:S01]  /*abf0*/  FMUL R29, R78.reuse, R36 ;  /* 0x000000244e1d7220 */ /* 0x040fe20000400000 */
        /* <DEDUP_REMOVED lines=11> */
[----:B------:R-:W-:Y:S01]  /*acb0*/  FMUL R20, R78, R27 ;  /* 0x0000001b4e147220 */ /* 0x000fe20000400000 */
[--C-:B------:R-:W-:Y:S01]  /*acc0*/  HADD2.F32 R104, -RZ, R154.reuse.H0_H0 ;  /* 0x2000009aff687230 */ /* 0x100fe20000004100 */
[----:B------:R-:W-:Y:S01]  /*acd0*/  F2FP.SATFINITE.E5M2.F32.PACK_AB_MERGE_C R16, R10, R7, R16 ;  /* 0x000000070a10723e */ /* 0x000fe20004806010 */
[----:B------:R-:W-:Y:S02]  /*ace0*/  HADD2.F32 R107, -RZ, R154.H1_H1 ;  /* 0x3000009aff6b7230 */ /* 0x000fe40000004100 */
        /* <DEDUP_REMOVED lines=28> */
[----:B------:R-:W-:Y:S01]  /*aeb0*/  F2FP.F16.E5M2.UNPACK_B R159, R159.H1 ;  /* 0x0000009fff9f723e */ /* 0x000fe200030004ff */
[----:B------:R-:W-:Y:S01]  /*aec0*/  FMUL R38, R78, R45 ;  /* 0x0000002d4e267220 */ /* 0x000fe20000400000 */
[----:B------:R-:W-:Y:S01]  /*aed0*/  F2FP.SATFINITE.E5M2.F32.PACK_AB_MERGE_C R19, R28, R27, RZ ;  /* 0x0000001b1c13723e */ /* 0x000fe200048060ff */
[----:B------:R-:W-:Y:S01]  /*aee0*/  FFMA R31, R81, R112, R31 ;  /* 0x00000070511f7223 */ /* 0x000fe2000000001f */
[C---:B------:R-:W-:Y:S01]  /*aef0*/  FMUL R45, R78.reuse, R52 ;  /* 0x000000344e2d7220 */ /* 0x040fe20000400000 */
[C---:B------:R-:W-:Y:S01]  /*af00*/  FMUL R52, R78.reuse, R59 ;  /* 0x0000003b4e347220 */ /* 0x040fe20000400000 */
[----:B------:R-:W-:Y:S01]  /*af10*/  F2FP.F16.E5M2.UNPACK_B R160, R160.H1 ;  /* 0x000000a0ffa0723e */ /* 0x000fe200030004ff */
[C---:B------:R-:W-:Y:S01]  /*af20*/  FMUL R59, R78.reuse, R66 ;  /* 0x000000424e3b7220 */ /* 0x040fe20000400000 */
[----:B------:R-:W-:Y:S01]  /*af30*/  F2FP.SATFINITE.E5M2.F32.PACK_AB_MERGE_C R66, R13, R12, R14 ;  /* 0x0000000c0d42723e */ /* 0x000fe2000480600e */
        /* <DEDUP_REMOVED lines=11> */
[C---:B------:R-:W-:Y:S01]  /*aff0*/  FFMA R35, R81.reuse, R116, R35 ;  /* 0x0000007451237223 */ /* 0x040fe20000000023 */
[C---:B------:R-:W-:Y:S01]  /*b000*/  FMUL R36, R78.reuse, R43 ;  /* 0x0000002b4e247220 */ /* 0x040fe20000400000 */
[--C-:B------:R-:W-:Y:S02]  /*b010*/  HADD2.F32 R120, -RZ, R158.reuse.H0_H0 ;  /* 0x2000009eff787230 */ /* 0x100fe40000004100 */
[C---:B------:R-:W-:Y:S01]  /*b020*/  FMUL R39, R78.reuse, R46 ;  /* 0x0000002e4e277220 */ /* 0x040fe20000400000 */
[----:B------:R-:W-:Y:S02]  /*b030*/  HADD2.F32 R123, -RZ, R158.H1_H1 ;  /* 0x3000009eff7b7230 */ /* 0x000fe40000004100 */
        /* <DEDUP_REMOVED lines=11> */
[C---:B------:R-:W-:Y:S01]  /*b0f0*/  FFMA R42, R81.reuse, R125, R42 ;  /* 0x0000007d512a7223 */ /* 0x040fe2000000002a */
[C---:B------:R-:W-:Y:S01]  /*b100*/  FMUL R46, R78.reuse, R53 ;  /* 0x000000354e2e7220 */ /* 0x040fe20000400000 */
[--C-:B------:R-:W-:Y:S02]  /*b110*/  HADD2.F32 R128, -RZ, R160.reuse.H0_H0 ;  /* 0x200000a0ff807230 */ /* 0x100fe40000004100 */
[C---:B------:R-:W-:Y:S01]  /*b120*/  FMUL R50, R78.reuse, R57 ;  /* 0x000000394e327220 */ /* 0x040fe20000400000 */
[C---:B------:R-:W-:Y:S01]  /*b130*/  FMUL R51, R78.reuse, R58 ;  /* 0x0000003a4e337220 */ /* 0x040fe20000400000 */
[C---:B------:R-:W-:Y:S01]  /*b140*/  FMUL R53, R78.reuse, R60 ;  /* 0x0000003c4e357220 */ /* 0x040fe20000400000 */
[C---:B------:R-:W-:Y:S01]  /*b150*/  FFMA R43, R81.reuse, R124, R43 ;  /* 0x0000007c512b7223 */ /* 0x040fe2000000002b */
[----:B------:R-:W-:Y:S02]  /*b160*/  HADD2.F32 R131, -RZ, R160.H1_H1 ;  /* 0x300000a0ff837230 */ /* 0x000fe40000004100 */
[C---:B------:R-:W-:Y:S01]  /*b170*/  FMUL R47, R78.reuse, R54 ;  /* 0x000000364e2f7220 */ /* 0x040fe20000400000 */
[C---:B------:R-:W-:Y:S01]  /*b180*/  FMUL R57, R78.reuse, R64 ;  /* 0x000000404e397220 */ /* 0x040fe20000400000 */
[C---:B------:R-:W-:Y:S01]  /*b190*/  FMUL R58, R78.reuse, R65 ;  /* 0x000000414e3a7220 */ /* 0x040fe20000400000 */
[C---:B------:R-:W-:Y:S01]  /*b1a0*/  FMUL R60, R78.reuse, R67 ;  /* 0x000000434e3c7220 */ /* 0x040fe20000400000 */
[----:B------:R-:W-:Y:S01]  /*b1b0*/  FFMA R44, R81, R127, R44 ;  /* 0x0000007f512c7223 */ /* 0x000fe2000000002c */
[C---:B------:R-:W-:Y:S01]  /*b1c0*/  FMUL R48, R78.reuse, R55 ;  /* 0x000000374e307220 */ /* 0x040fe20000400000 */
[----:B------:R-:W-:Y:S01]  /*b1d0*/  F2FP.SATFINITE.E5M2.F32.PACK_AB_MERGE_C R64, R5, R4, R86 ;  /* 0x000000040540723e */ /* 0x000fe20004806056 */
[----:B------:R-:W-:Y:S01]  /*b1e0*/  FFMA R45, R81, R126, R45 ;  /* 0x0000007e512d7223 */ /* 0x000fe2000000002d */
[----:B------:R-:W-:Y:S01]  /*b1f0*/  F2FP.SATFINITE.E5M2.F32.PACK_AB_MERGE_C R65, R9, R8, R138 ;  /* 0x000000080941723e */ /* 0x000fe2000480608a */
[----:B------:R-:W-:Y:S01]  /*b200*/  FMUL R49, R78, R56 ;  /* 0x000000384e317220 */ /* 0x000fe20000400000 */
[----:B------:R-:W-:Y:S01]  /*b210*/  F2FP.SATFINITE.E5M2.F32.PACK_AB_MERGE_C R67, R2, R0, R3 ;  /* 0x000000000243723e */ /* 0x000fe20004806003 */
[C---:B------:R-:W-:Y:S01]  /*b220*/  FFMA R46, R81.reuse, R129, R46 ;  /* 0x00000081512e7223 */ /* 0x040fe2000000002e */
[----:B------:R-:W-:Y:S01]  /*b230*/  F2FP.F16.E5M2.UNPACK_B R162, R162.H1 ;  /* 0x000000a2ffa2723e */ /* 0x000fe200030004ff */
[--C-:B------:R-:W-:Y:S02]  /*b240*/  HADD2.F32 R132, -RZ, R161.reuse.H0_H0 ;  /* 0x200000a1ff847230 */ /* 0x100fe40000004100 */
[C---:B------:R-:W-:Y:S01]  /*b250*/  FFMA R47, R81.reuse, R128, R47 ;  /* 0x00000080512f7223 */ /* 0x040fe2000000002f */
[----:B------:R1:W-:Y:S01]  /*b260*/  STS.128 [R172+UR49+0xa200], R64 ;  /* 0x00a20040ac007988 */ /* 0x0003e20008000c31 */
[----:B------:R-:W-:Y:S02]  /*b270*/  HADD2.F32 R135, -RZ, R161.H1_H1 ;  /* 0x300000a1ff877230 */ /* 0x000fe40000004100 */
[C---:B------:R-:W-:Y:S01]  /*b280*/  FFMA R48, R81.reuse, R131, R48 ;  /* 0x0000008351307223 */ /* 0x040fe20000000030 */
[C---:B------:R-:W-:Y:S01]  /*b290*/  FFMA R49, R81.reuse, R130, R49 ;  /* 0x0000008251317223 */ /* 0x040fe20000000031 */
[----:B------:R-:W-:Y:S01]  /*b2a0*/  F2FP.F16.E5M2.UNPACK_B R163, R163.H1 ;  /* 0x000000a3ffa3723e */ /* 0x000fe200030004ff */
[C---:B------:R-:W-:Y:S01]  /*b2b0*/  FFMA R50, R81.reuse, R133, R50 ;  /* 0x0000008551327223 */ /* 0x040fe20000000032 */
[----:B------:R-:W-:Y:S01]  /*b2c0*/  FMUL R54, R78, R61 ;  /* 0x0000003d4e367220 */ /* 0x000fe20000400000 */
[--C-:B------:R-:W-:Y:S01]  /*b2d0*/  HADD2.F32 R136, -RZ, R162.reuse.H0_H0 ;  /* 0x200000a2ff887230 */ /* 0x100fe20000004100 */
[----:B------:R1:W-:Y:S01]  /*b2e0*/  STS.128 [R193+0xa010], R16 ;  /* 0x00a01010c1007388 */ /* 0x0003e20000000c00 */
[----:B------:R-:W-:Y:S01]  /*b2f0*/  F2FP.SATFINITE.E5M2.F32.PACK_AB_MERGE_C R35, R36, R35, RZ ;  /* 0x000000232423723e */ /* 0x000fe200048060ff */
[C---:B------:R-:W-:Y:S01]  /*b300*/  FFMA R51, R81.reuse, R132, R51 ;  /* 0x0000008451337223 */ /* 0x040fe20000000033 */
[----:B------:R-:W-:Y:S01]  /*b310*/  F2FP.SATFINITE.E5M2.F32.PACK_AB_MERGE_C R39, R40, R39, RZ ;  /* 0x000000272827723e */ /* 0x000fe200048060ff */
[----:B------:R-:W-:Y:S02]  /*b320*/  HADD2.F32 R139, -RZ, R162.H1_H1 ;  /* 0x300000a2ff8b7230 */ /* 0x000fe40000004100 */
[C---:B------:R-:W-:Y:S01]  /*b330*/  FMUL R55, R78.reuse, R62 ;  /* 0x0000003e4e377220 */ /* 0x040fe20000400000 */
[C---:B------:R-:W-:Y:S01]  /*b340*/  FFMA R52, R81.reuse, R135, R52 ;  /* 0x0000008751347223 */ /* 0x040fe20000000034 */
[----:B------:R-:W-:Y:S01]  /*b350*/  FMUL R56, R78, R63 ;  /* 0x0000003f4e387220 */ /* 0x000fe20000400000 */
[C---:B------:R-:W-:Y:S01]  /*b360*/  FFMA R53, R81.reuse, R134, R53 ;  /* 0x0000008651357223 */ /* 0x040fe20000000035 */
[C---:B------:R-:W-:Y:S01]  /*b370*/  FFMA R54, R81.reuse, R137, R54 ;  /* 0x0000008951367223 */ /* 0x040fe20000000036 */
[--C-:B------:R-:W-:Y:S02]  /*b380*/  HADD2.F32 R84, -RZ, R163.reuse.H0_H0 ;  /* 0x200000a3ff547230 */ /* 0x100fe40000004100 */
[C---:B------:R-:W-:Y:S01]  /*b390*/  FFMA R55, R81.reuse, R136, R55 ;  /* 0x0000008851377223 */ /* 0x040fe20000000037 */
[----:B------:R-:W-:Y:S02]  /*b3a0*/  HADD2.F32 R85, -RZ, R163.H1_H1 ;  /* 0x300000a3ff557230 */ /* 0x000fe40000004100 */
[C---:B------:R-:W-:Y:S01]  /*b3b0*/  FFMA R56, R81.reuse, R139, R56 ;  /* 0x0000008b51387223 */ /* 0x040fe20000000038 */
[----:B------:R-:W-:Y:S01]  /*b3c0*/  F2FP.SATFINITE.E5M2.F32.PACK_AB_MERGE_C R43, R44, R43, RZ ;  /* 0x0000002b2c2b723e */ /* 0x000fe200048060ff */
[C---:B------:R-:W-:Y:S01]  /*b3d0*/  FFMA R57, R81.reuse, R82, R57 ;  /* 0x0000005251397223 */ /* 0x040fe20000000039 */
[C---:B------:R-:W-:Y:S01]  /*b3e0*/  FFMA R58, R81.reuse, R83, R58 ;  /* 0x00000053513a7223 */ /* 0x040fe2000000003a */
[C---:B------:R-:W-:Y:S01]  /*b3f0*/  FFMA R59, R81.reuse, R84, R59 ;  /* 0x00000054513b7223 */ /* 0x040fe2000000003b */
[----:B------:R-:W-:Y:S01]  /*b400*/  F2FP.SATFINITE.E5M2.F32.PACK_AB_MERGE_C R33, R34, R33, R35 ;  /* 0x000000212221723e */ /* 0x000fe20004806023 */
[----:B------:R-:W-:Y:S01]  /*b410*/  FFMA R60, R81, R85, R60 ;  /* 0x00000055513c7223 */ /* 0x000fe2000000003c */
[----:B------:R-:W-:Y:S02]  /*b420*/  F2FP.SATFINITE.E5M2.F32.PACK_AB_MERGE_C R32, R30, R29, R32 ;  /* 0x0000001d1e20723e */ /* 0x000fe40004806020 */
        /* <DEDUP_REMOVED lines=11> */
[----:B------:R-:W-:Y:S03]  /*b4e0*/  IADD3 R76, PT, PT, R76, 0x1, RZ ;  /* 0x000000014c4c7810 */ /* 0x000fe60007ffe0ff */
        /* <DEDUP_REMOVED lines=18> */
.L_x_143:
[----:B------:R-:W-:Y:S05]  /*b610*/  BSYNC.RECONVERGENT B0 ;  /* 0x0000000000007941 */ /* 0x000fea0003800200 */
.L_x_142:
[----:B------:R-:W-:Y:S01]  /*b620*/  BAR.SYNC.DEFER_BLOCKING 0x1, 0x80 ;  /* 0x0042000000007b1d */ /* 0x000fe20000010000 */
[----:B------:R-:W-:Y:S01]  /*b630*/  ISETP.NE.AND P2, PT, R190, RZ, PT ;  /* 0x000000ffbe00720c */ /* 0x000fe20003f45270 */
[----:B------:R-:W-:Y:S01]  /*b640*/  IMAD.IADD R20, R75, 0x1, R147 ;  /* 0x000000014b147824 */ /* 0x000fe200078e0293 */
[----:B------:R-:W-:Y:S01]  /*b650*/  ISETP.NE.AND P0, PT, R192, 0x2, PT ;  /* 0x00000002c000780c */ /* 0x000fe20003f05270 */
[----:B------:R-:W-:Y:S01]  /*b660*/  IMAD.IADD R21, R77, 0x1, R170 ;  /* 0x000000014d157824 */ /* 0x000fe200078e02aa */
[----:B------:R-:W-:Y:S02]  /*b670*/  ISETP.NE.AND P1, PT, R76, 0x2, PT ;  /* 0x000000024c00780c */ /* 0x000fe40003f25270 */
[----:B------:R-:W-:Y:S02]  /*b680*/  SEL R3, RZ, 0x1, P0 ;  /* 0x00000001ff037807 */ /* 0x000fe40000000000 */
[----:B------:R-:W-:Y:S02]  /*b690*/  SEL R0, RZ, 0x1, P1 ;  /* 0x00000001ff007807 */ /* 0x000fe40000800000 */
[----:B------:R-:W-:Y:S02]  /*b6a0*/  LOP3.LUT R182, R182, R3, RZ, 0x3c, !PT ;  /* 0x00000003b6b67212 */ /* 0x000fe400078e3cff */
[----:B------:R-:W-:Y:S02]  /*b6b0*/  LOP3.LUT R183, R183, R0, RZ, 0x3c, !PT ;  /* 0x00000000b7b77212 */ /* 0x000fe400078e3cff */
[----:B------:R-:W-:Y:S02]  /*b6c0*/  @P2 R2UR UR36, R179 ;  /* 0x00000000b32422ca */ /* 0x000fe400000e0000 */
[----:B------:R-:W-:Y:S02]  /*b6d0*/  SEL R192, R192, RZ, P0 ;  /* 0x000000ffc0c07207 */ /* 0x000fe40000000000 */
[----:B------:R-:W-:Y:S01]  /*b6e0*/  SEL R76, R76, RZ, P1 ;  /* 0x000000ff4c4c7207 */ /* 0x000fe20000800000 */
[----:B------:R-:W-:Y:S10]  /*b6f0*/  @P2 BRA `(.L_x_144) ;  /* 0xffffff9800dc2947 */ /* 0x000ff4000383ffff */
[----:B------:R-:W-:Y:S05]  /*b700*/  EXIT ;  /* 0x000000000000794d */ /* 0x000fea0003800000 */
.L_x_24:
[----:B--2---:R2:W4:Y:S02]  /*b710*/  SYNCS.PHASECHK.TRANS64.TRYWAIT P0, [R3+URZ+0xf0], R2 ;  /* 0x0000f002030075a7 */ /* 0x00452400080011ff */
[----:B----4-:R-:W-:Y:S05]  /*b720*/  @!P0 NANOSLEEP.SYNCS 0x989680 ;  /* 0x009896800000895d */ /* 0x010fea0003900000 */
[----:B------:R-:W4:Y:S02]  /*b730*/  @!P0 SYNCS.PHASECHK.TRANS64 P0, [R3+URZ+0xf0], R2 ;  /* 0x0000f002030085a7 */ /* 0x000f2400080010ff */
[----:B----4-:R-:W-:Y:S05]  /*b740*/  @!P0 BRA `(.L_x_24) ;  /* 0xfffffffc00f08947 */ /* 0x010fea000383ffff */
[----:B------:R-:W-:Y:S05]  /*b750*/  BRA `(.L_x_145) ;  /* 0xffffff6000207947 */ /* 0x000fea000383ffff */
.L_x_27:
[----:B-1----:R-:W-:-:S07]  /*b760*/  MOV R2, UR33 ;  /* 0x0000002100027c02 */ /* 0x002fce0008000f00 */
.L_x_146:
[----:B-1----:R1:W2:Y:S02]  /*b770*/  SYNCS.PHASECHK.TRANS64.TRYWAIT P0, [R2+URZ+0x28], R5 ;  /* 0x00002805020075a7 */ /* 0x0022a400080011ff */
[----:B--2---:R-:W-:Y:S05]  /*b780*/  @!P0 NANOSLEEP.SYNCS 0x989680 ;  /* 0x009896800000895d */ /* 0x004fea0003900000 */
[----:B------:R-:W2:Y:S02]  /*b790*/  @!P0 SYNCS.PHASECHK.TRANS64 P0, [R2+URZ+0x28], R5 ;  /* 0x00002805020085a7 */ /* 0x000ea400080010ff */
[----:B--2---:R-:W-:Y:S05]  /*b7a0*/  @!P0 BRA `(.L_x_146) ;  /* 0xfffffffc00f08947 */ /* 0x004fea000383ffff */
[----:B------:R-:W-:Y:S05]  /*b7b0*/  BRA `(.L_x_26) ;  /* 0xffffff6000847947 */ /* 0x000fea000383ffff */
.L_x_34:
[----:B-1----:R-:W-:-:S07]  /*b7c0*/  MOV R2, UR17 ;  /* 0x0000001100027c02 */ /* 0x002fce0008000f00 */
.L_x_147:
[----:B-1----:R1:W2:Y:S02]  /*b7d0*/  SYNCS.PHASECHK.TRANS64.TRYWAIT P0, [R2+URZ+0x28], R5 ;  /* 0x00002805020075a7 */ /* 0x0022a400080011ff */
[----:B--2---:R-:W-:Y:S05]  /*b7e0*/  @!P0 NANOSLEEP.SYNCS 0x989680 ;  /* 0x009896800000895d */ /* 0x004fea0003900000 */
[----:B------:R-:W2:Y:S02]  /*b7f0*/  @!P0 SYNCS.PHASECHK.TRANS64 P0, [R2+URZ+0x28], R5 ;  /* 0x00002805020085a7 */ /* 0x000ea400080010ff */
[----:B--2---:R-:W-:Y:S05]  /*b800*/  @!P0 BRA `(.L_x_147) ;  /* 0xfffffffc00f08947 */ /* 0x004fea000383ffff */
[----:B------:R-:W-:Y:S05]  /*b810*/  BRA `(.L_x_33) ;  /* 0xffffff64003c7947 */ /* 0x000fea000383ffff */
.L_x_39:
[----:B-1----:R1:W2:Y:S02]  /*b820*/  SYNCS.PHASECHK.TRANS64.TRYWAIT P0, [R2+URZ+0xa0], R3 ;  /* 0x0000a003020075a7 */ /* 0x0022a400080011ff */
[----:B--2---:R-:W-:Y:S05]  /*b830*/  @!P0 NANOSLEEP.SYNCS 0x989680 ;  /* 0x009896800000895d */ /* 0x004fea0003900000 */
[----:B------:R-:W2:Y:S02]  /*b840*/  @!P0 SYNCS.PHASECHK.TRANS64 P0, [R2+URZ+0xa0], R3 ;  /* 0x0000a003020085a7 */ /* 0x000ea400080010ff */
[----:B--2---:R-:W-:Y:S05]  /*b850*/  @!P0 BRA `(.L_x_39) ;  /* 0xfffffffc00f08947 */ /* 0x004fea000383ffff */
[----:B------:R-:W-:Y:S05]  /*b860*/  BRA `(.L_x_148) ;  /* 0xffffff6400dc7947 */ /* 0x000fea000383ffff */
.L_x_43:
[----:B---3--:R-:W-:-:S07]  /*b870*/  MOV R0, UR4 ;  /* 0x0000000400007c02 */ /* 0x008fce0008000f00 */
.L_x_149:
[----:B-1----:R1:W2:Y:S02]  /*b880*/  SYNCS.PHASECHK.TRANS64.TRYWAIT P0, [R0+URZ], R3 ;  /* 0x00000003000075a7 */ /* 0x0022a400080011ff */
[----:B--2---:R-:W-:Y:S05]  /*b890*/  @!P0 NANOSLEEP.SYNCS 0x989680 ;  /* 0x009896800000895d */ /* 0x004fea0003900000 */
[----:B------:R-:W2:Y:S02]  /*b8a0*/  @!P0 SYNCS.PHASECHK.TRANS64 P0, [R0+URZ], R3 ;  /* 0x00000003000085a7 */ /* 0x000ea400080010ff */
[----:B--2---:R-:W-:Y:S05]  /*b8b0*/  @!P0 BRA `(.L_x_149) ;  /* 0xfffffffc00f08947 */ /* 0x004fea000383ffff */
[----:B------:R-:W-:Y:S05]  /*b8c0*/  BRA `(.L_x_150) ;  /* 0xffffff6c004c7947 */ /* 0x000fea000383ffff */
.L_x_44:
[----:B---3--:R-:W-:-:S07]  /*b8d0*/  MOV R0, UR4 ;  /* 0x0000000400007c02 */ /* 0x008fce0008000f00 */
.L_x_151:
[----:B-1----:R1:W2:Y:S02]  /*b8e0*/  SYNCS.PHASECHK.TRANS64.TRYWAIT P0, [R0+URZ], R3 ;  /* 0x00000003000075a7 */ /* 0x0022a400080011ff */
[----:B--2---:R-:W-:Y:S05]  /*b8f0*/  @!P0 NANOSLEEP.SYNCS 0x989680 ;  /* 0x009896800000895d */ /* 0x004fea0003900000 */
[----:B------:R-:W2:Y:S02]  /*b900*/  @!P0 SYNCS.PHASECHK.TRANS64 P0, [R0+URZ], R3 ;  /* 0x00000003000085a7 */ /* 0x000ea400080010ff */
[----:B--2---:R-:W-:Y:S05]  /*b910*/  @!P0 BRA `(.L_x_151) ;  /* 0xfffffffc00f08947 */ /* 0x004fea000383ffff */
[----:B------:R-:W-:Y:S05]  /*b920*/  BRA `(.L_x_152) ;  /* 0xffffff6c00587947 */ /* 0x000fea000383ffff */
.L_x_45:
[----:B---3--:R-:W-:-:S07]  /*b930*/  MOV R0, UR4 ;  /* 0x0000000400007c02 */ /* 0x008fce0008000f00 */
.L_x_153:
[----:B-1----:R1:W2:Y:S02]  /*b940*/  SYNCS.PHASECHK.TRANS64.TRYWAIT P0, [R0+URZ], R3 ;  /* 0x00000003000075a7 */ /* 0x0022a400080011ff */
[----:B--2---:R-:W-:Y:S05]  /*b950*/  @!P0 NANOSLEEP.SYNCS 0x989680 ;  /* 0x009896800000895d */ /* 0x004fea0003900000 */
[----:B------:R-:W2:Y:S02]  /*b960*/  @!P0 SYNCS.PHASECHK.TRANS64 P0, [R0+URZ], R3 ;  /* 0x00000003000085a7 */ /* 0x000ea400080010ff */
[----:B--2---:R-:W-:Y:S05]  /*b970*/  @!P0 BRA `(.L_x_153) ;  /* 0xfffffffc00f08947 */ /* 0x004fea000383ffff */
[----:B------:R-:W-:Y:S05]  /*b980*/  BRA `(.L_x_154) ;  /* 0xffffff6c00647947 */ /* 0x000fea000383ffff */
.L_x_46:
[----:B---3--:R-:W-:-:S07]  /*b990*/  MOV R0, UR4 ;  /* 0x0000000400007c02 */ /* 0x008fce0008000f00 */
.L_x_155:
[----:B-1----:R1:W2:Y:S02]  /*b9a0*/  SYNCS.PHASECHK.TRANS64.TRYWAIT P0, [R0+URZ], R3 ;  /* 0x00000003000075a7 */ /* 0x0022a400080011ff */
[----:B--2---:R-:W-:Y:S05]  /*b9b0*/  @!P0 NANOSLEEP.SYNCS 0x989680 ;  /* 0x009896800000895d */ /* 0x004fea0003900000 */
[----:B------:R-:W2:Y:S02]  /*b9c0*/  @!P0 SYNCS.PHASECHK.TRANS64 P0, [R0+URZ], R3 ;  /* 0x00000003000085a7 */ /* 0x000ea400080010ff */
[----:B--2---:R-:W-:Y:S05]  /*b9d0*/  @!P0 BRA `(.L_x_155) ;  /* 0xfffffffc00f08947 */ /* 0x004fea000383ffff */
[----:B------:R-:W-:Y:S05]  /*b9e0*/  BRA `(.L_x_156) ;  /* 0xffffff6c00707947 */ /* 0x000fea000383ffff */
.L_x_49:
[----:B-1----:R1:W2:Y:S02]  /*b9f0*/  SYNCS.PHASECHK.TRANS64.TRYWAIT P0, [R0+URZ+0xe0], R5 ;  /* 0x0000e005000075a7 */ /* 0x0022a400080011ff */
[----:B--2---:R-:W-:Y:S05]  /*ba00*/  @!P0 NANOSLEEP.SYNCS 0x989680 ;  /* 0x009896800000895d */ /* 0x004fea0003900000 */
[----:B------:R-:W2:Y:S02]  /*ba10*/  @!P0 SYNCS.PHASECHK.TRANS64 P0, [R0+URZ+0xe0], R5 ;  /* 0x0000e005000085a7 */ /* 0x000ea400080010ff */
[----:B--2---:R-:W-:Y:S05]  /*ba20*/  @!P0 BRA `(.L_x_49) ;  /* 0xfffffffc00f08947 */ /* 0x004fea000383ffff */
[----:B------:R-:W-:Y:S05]  /*ba30*/  BRA `(.L_x_157) ;  /* 0xffffff6c00d07947 */ /* 0x000fea000383ffff */
.L_x_50:
[----:B------:R-:W-:-:S07]  /*ba40*/  MOV R0, UR5 ;  /* 0x0000000500007c02 */ /* 0x000fce0008000f00 */
.L_x_158:
[----:B-1----:R1:W2:Y:S02]  /*ba50*/  SYNCS.PHASECHK.TRANS64.TRYWAIT P0, [R0+URZ+0xb0], R7 ;  /* 0x0000b007000075a7 */ /* 0x0022a400080011ff */
[----:B--2---:R-:W-:Y:S05]  /*ba60*/  @!P0 NANOSLEEP.SYNCS 0x989680 ;  /* 0x009896800000895d */ /* 0x004fea0003900000 */
[----:B------:R-:W2:Y:S02]  /*ba70*/  @!P0 SYNCS.PHASECHK.TRANS64 P0, [R0+URZ+0xb0], R7 ;  /* 0x0000b007000085a7 */ /* 0x000ea400080010ff */
[----:B--2---:R-:W-:Y:S05]  /*ba80*/  @!P0 BRA `(.L_x_158) ;  /* 0xfffffffc00f08947 */ /* 0x004fea000383ffff */
[----:B------:R-:W-:Y:S05]  /*ba90*/  BRA `(.L_x_159) ;  /* 0xffffff6c00e07947 */ /* 0x000fea000383ffff */
.L_x_51:
[----:B-1----:R1:W2:Y:S02]  /*baa0*/  SYNCS.PHASECHK.TRANS64.TRYWAIT P1, [R0+URZ+0xa0], R5 ;  /* 0x0000a005000075a7 */ /* 0x0022a400080211ff */
[----:B--2---:R-:W-:Y:S05]  /*bab0*/  @!P1 NANOSLEEP.SYNCS 0x989680 ;  /* 0x009896800000995d */ /* 0x004fea0003900000 */
[----:B------:R-:W2:Y:S02]  /*bac0*/  @!P1 SYNCS.PHASECHK.TRANS64 P1, [R0+URZ+0xa0], R5 ;  /* 0x0000a005000095a7 */ /* 0x000ea400080210ff */
[----:B--2---:R-:W-:Y:S05]  /*bad0*/  @!P1 BRA `(.L_x_51) ;  /* 0xfffffffc00f09947 */ /* 0x004fea000383ffff */
[----:B------:R-:W-:Y:S05]  /*bae0*/  BRA `(.L_x_160) ;  /* 0xffffff7000107947 */ /* 0x000fea000383ffff */
.L_x_54:
[----:B------:R-:W-:-:S07]  /*baf0*/  MOV R0, UR5 ;  /* 0x0000000500007c02 */ /* 0x000fce0008000f00 */
.L_x_161:
[----:B-1----:R1:W2:Y:S02]  /*bb00*/  SYNCS.PHASECHK.TRANS64.TRYWAIT P0, [R0+URZ+0xb0], R3 ;  /* 0x0000b003000075a7 */ /* 0x0022a400080011ff */
[----:B--2---:R-:W-:Y:S05]  /*bb10*/  @!P0 NANOSLEEP.SYNCS 0x989680 ;  /* 0x009896800000895d */ /* 0x004fea0003900000 */
[----:B------:R-:W2:Y:S02]  /*bb20*/  @!P0 SYNCS.PHASECHK.TRANS64 P0, [R0+URZ+0xb0], R3 ;  /* 0x0000b003000085a7 */ /* 0x000ea400080010ff */
[----:B--2---:R-:W-:Y:S05]  /*bb30*/  @!P0 BRA `(.L_x_161) ;  /* 0xfffffffc00f08947 */ /* 0x004fea000383ffff */
[----:B------:R-:W-:Y:S05]  /*bb40*/  BRA `(.L_x_53) ;  /* 0xffffff7000647947 */ /* 0x000fea000383ffff */
.L_x_63:
[----:B-1----:R-:W-:-:S04]  /*bb50*/  MOV R4, UR6 ;  /* 0x0000000600047c02 */ /* 0x002fc80008000f00 */
[----:B------:R1:W2:Y:S03]  /*bb60*/  SYNCS.PHASECHK.TRANS64.TRYWAIT P0, [R4+URZ+0x8], R5 ;  /* 0x00000805040075a7 */ /* 0x0002a600080011ff */
[----:B--2---:R-:W-:Y:S05]  /*bb70*/  @!P0 NANOSLEEP.SYNCS 0x989680 ;  /* 0x009896800000895d */ /* 0x004fea0003900000 */
[----:B------:R-:W2:Y:S02]  /*bb80*/  @!P0 SYNCS.PHASECHK.TRANS64 P0, [R4+URZ+0x8], R5 ;  /* 0x00000805040085a7 */ /* 0x000ea400080010ff */
[----:B--2---:R-:W-:Y:S05]  /*bb90*/  @!P0 BRA `(.L_x_63) ;  /* 0xfffffffc00ec8947 */ /* 0x004fea000383ffff */
[----:B------:R-:W-:Y:S05]  /*bba0*/  BRA `(.L_x_62) ;  /* 0xffffff7400187947 */ /* 0x000fea000383ffff */
.L_x_65:
[----:B------:R-:W-:Y:S01]  /*bbb0*/  BSSY B0, `(.L_x_162) ;  /* 0x0000006000007945 */ /* 0x000fe20003800000 */
[----:B------:R-:W-:-:S07]  /*bbc0*/  MOV R15, 0xffffffff ;  /* 0xffffffff000f7802 */ /* 0x000fce0000000f00 */
[----:B-1---5:R-:W-:Y:S05]  /*bbd0*/  WARPSYNC.COLLECTIVE R15, `(.L_x_163) ;  /* 0x000000000f0c7348 */ /* 0x022fea0003c00000 */
[----:B------:R-:W-:Y:S02]  /*bbe0*/  ELECT P6, UR79, PT ;  /* 0x00000000004f782f */ /* 0x000fe400038c0000 */
[----:B------:R-:W-:Y:S01]  /*bbf0*/  MOV R14, UR79 ;  /* 0x0000004f000e7c02 */ /* 0x000fe20008000f00 */
[----:B-1---5:R-:W-:Y:S10]  /*bc00*/  ENDCOLLECTIVE ;  /* 0x000000000000791b */ /* 0x022ff40003800000 */
.L_x_163:
[----:B------:R-:W-:Y:S05]  /*bc10*/  BSYNC B0 ;  /* 0x0000000000007941 */ /* 0x000fea0003800000 */
.L_x_162:
[----:B------:R-:W-:Y:S05]  /*bc20*/  BRA `(.L_x_164) ;  /* 0xffffff7400487947 */ /* 0x000fea000383ffff */
.L_x_67:
[----:B-1----:R-:W-:-:S04]  /*bc30*/  MOV R2, UR6 ;  /* 0x0000000600027c02 */ /* 0x002fc80008000f00 */
[----:B------:R1:W2:Y:S03]  /*bc40*/  SYNCS.PHASECHK.TRANS64.TRYWAIT P0, [R2+URZ+0x8], R3 ;  /* 0x00000803020075a7 */ /* 0x0002a600080011ff */
[----:B--2---:R-:W-:Y:S05]  /*bc50*/  @!P0 NANOSLEEP.SYNCS 0x989680 ;  /* 0x009896800000895d */ /* 0x004fea0003900000 */
[----:B------:R-:W2:Y:S02]  /*bc60*/  @!P0 SYNCS.PHASECHK.TRANS64 P0, [R2+URZ+0x8], R3 ;  /* 0x00000803020085a7 */ /* 0x000ea400080010ff */
[----:B--2---:R-:W-:Y:S05]  /*bc70*/  @!P0 BRA `(.L_x_67) ;  /* 0xfffffffc00ec8947 */ /* 0x004fea000383ffff */
[----:B------:R-:W-:Y:S05]  /*bc80*/  BRA `(.L_x_66) ;  /* 0xffffff74004c7947 */ /* 0x000fea000383ffff */
.L_x_68:
[----:B-1----:R1:W2:Y:S02]  /*bc90*/  SYNCS.PHASECHK.TRANS64.TRYWAIT P0, [R0+URZ+0xa0], R5 ;  /* 0x0000a005000075a7 */ /* 0x0022a400080011ff */
[----:B--2---:R-:W-:Y:S05]  /*bca0*/  @!P0 NANOSLEEP.SYNCS 0x989680 ;  /* 0x009896800000895d */ /* 0x004fea0003900000 */
[----:B------:R-:W2:Y:S02]  /*bcb0*/  @!P0 SYNCS.PHASECHK.TRANS64 P0, [R0+URZ+0xa0], R5 ;  /* 0x0000a005000085a7 */ /* 0x000ea400080010ff */
[----:B--2---:R-:W-:Y:S05]  /*bcc0*/  @!P0 BRA `(.L_x_68) ;  /* 0xfffffffc00f08947 */ /* 0x004fea000383ffff */
[----:B------:R-:W-:Y:S05]  /*bcd0*/  BRA `(.L_x_165) ;  /* 0xffffff7800287947 */ /* 0x000fea000383ffff */
.L_x_70:
[----:B------:R-:W-:-:S07]  /*bce0*/  MOV R0, UR10 ;  /* 0x0000000a00007c02 */ /* 0x000fce0008000f00 */
.L_x_166:
[----:B-1----:R1:W2:Y:S02]  /*bcf0*/  SYNCS.PHASECHK.TRANS64.TRYWAIT P0, [R0+URZ+0xd0], R5 ;  /* 0x0000d005000075a7 */ /* 0x0022a400080011ff */
[----:B--2---:R-:W-:Y:S05]  /*bd00*/  @!P0 NANOSLEEP.SYNCS 0x989680 ;  /* 0x009896800000895d */ /* 0x004fea0003900000 */
[----:B------:R-:W2:Y:S02]  /*bd10*/  @!P0 SYNCS.PHASECHK.TRANS64 P0, [R0+URZ+0xd0], R5 ;  /* 0x0000d005000085a7 */ /* 0x000ea400080010ff */
[----:B--2---:R-:W-:Y:S05]  /*bd20*/  @!P0 BRA `(.L_x_166) ;  /* 0xfffffffc00f08947 */ /* 0x004fea000383ffff */
[----:B------:R-:W-:Y:S05]  /*bd30*/  BRA `(.L_x_167) ;  /* 0xffffff7800747947 */ /* 0x000fea000383ffff */
.L_x_73:
[----:B------:R-:W-:Y:S07]  /*bd40*/  MOV R0, UR9 ;  /* 0x0000000900007c02 */ /* 0x000fee0008000f00 */
.L_x_168:
[----:B-1----:R1:W2:Y:S02]  /*bd50*/  SYNCS.PHASECHK.TRANS64.TRYWAIT P0, [R0+URZ], R5 ;  /* 0x00000005000075a7 */ /* 0x0022a400080011ff */
[----:B--2---:R-:W-:Y:S05]  /*bd60*/  @!P0 NANOSLEEP.SYNCS 0x989680 ;  /* 0x009896800000895d */ /* 0x004fea0003900000 */
[----:B------:R-:W2:Y:S02]  /*bd70*/  @!P0 SYNCS.PHASECHK.TRANS64 P0, [R0+URZ], R5 ;  /* 0x00000005000085a7 */ /* 0x000ea400080010ff */
[----:B--2---:R-:W-:Y:S05]  /*bd80*/  @!P0 BRA `(.L_x_168) ;  /* 0xfffffffc00f08947 */ /* 0x004fea000383ffff */
[----:B------:R-:W-:Y:S05]  /*bd90*/  BRA `(.L_x_72) ;  /* 0xffffff7800887947 */ /* 0x000fea000383ffff */
.L_x_77:
[----:B-1----:R-:W-:-:S07]  /*bda0*/  MOV R0, UR5 ;  /* 0x0000000500007c02 */ /* 0x002fce0008000f00 */
.L_x_169:
[----:B-1----:R1:W2:Y:S02]  /*bdb0*/  SYNCS.PHASECHK.TRANS64.TRYWAIT P0, [R0+URZ], R3 ;  /* 0x00000003000075a7 */ /* 0x0022a400080011ff */
[----:B--2---:R-:W-:Y:S05]  /*bdc0*/  @!P0 NANOSLEEP.SYNCS 0x989680 ;  /* 0x009896800000895d */ /* 0x004fea0003900000 */
[----:B------:R-:W2:Y:S02]  /*bdd0*/  @!P0 SYNCS.PHASECHK.TRANS64 P0, [R0+URZ], R3 ;  /* 0x00000003000085a7 */ /* 0x000ea400080010ff */
[----:B--2---:R-:W-:Y:S05]  /*bde0*/  @!P0 BRA `(.L_x_169) ;  /* 0xfffffffc00f08947 */ /* 0x004fea000383ffff */
[----:B------:R-:W-:Y:S05]  /*bdf0*/  BRA `(.L_x_170) ;  /* 0xffffff7c00547947 */ /* 0x000fea000383ffff */
.L_x_80:
[----:B------:R-:W-:-:S07]  /*be00*/  MOV R0, UR8 ;  /* 0x0000000800007c02 */ /* 0x000fce0008000f00 */
.L_x_171:
[----:B-1----:R1:W2:Y:S02]  /*be10*/  SYNCS.PHASECHK.TRANS64.TRYWAIT P1, [R0+URZ+0x100], R3 ;  /* 0x00010003000075a7 */ /* 0x0022a400080211ff */
[----:B--2---:R-:W-:Y:S05]  /*be20*/  @!P1 NANOSLEEP.SYNCS 0x989680 ;  /* 0x009896800000995d */ /* 0x004fea0003900000 */
[----:B------:R-:W2:Y:S02]  /*be30*/  @!P1 SYNCS.PHASECHK.TRANS64 P1, [R0+URZ+0x100], R3 ;  /* 0x00010003000095a7 */ /* 0x000ea400080210ff */
[----:B--2---:R-:W-:Y:S05]  /*be40*/  @!P1 BRA `(.L_x_171) ;  /* 0xfffffffc00f09947 */ /* 0x004fea000383ffff */
[----:B------:R-:W-:Y:S05]  /*be50*/  BRA `(.L_x_172) ;  /* 0xffffff7c00a07947 */ /* 0x000fea000383ffff */
.L_x_85:
[----:B--2---:R2:W4:Y:S02]  /*be60*/  SYNCS.PHASECHK.TRANS64.TRYWAIT P0, [R0+URZ+0xa0], R3 ;  /* 0x0000a003000075a7 */ /* 0x00452400080011ff */
[----:B----4-:R-:W-:Y:S05]  /*be70*/  @!P0 NANOSLEEP.SYNCS 0x989680 ;  /* 0x009896800000895d */ /* 0x010fea0003900000 */
[----:B------:R-:W4:Y:S02]  /*be80*/  @!P0 SYNCS.PHASECHK.TRANS64 P0, [R0+URZ+0xa0], R3 ;  /* 0x0000a003000085a7 */ /* 0x000f2400080010ff */
[----:B----4-:R-:W-:Y:S05]  /*be90*/  @!P0 BRA `(.L_x_85) ;  /* 0xfffffffc00f08947 */ /* 0x010fea000383ffff */
[----:B------:R-:W-:Y:S05]  /*bea0*/  BRA `(.L_x_173) ;  /* 0xffffff8000b47947 */ /* 0x000fea000383ffff */
.L_x_88:
[----:B------:R-:W-:Y:S07]  /*beb0*/  MOV R0, UR7 ;  /* 0x0000000700007c02 */ /* 0x000fee0008000f00 */
.L_x_174:
[----:B--2---:R2:W4:Y:S02]  /*bec0*/  SYNCS.PHASECHK.TRANS64.TRYWAIT P0, [R0+URZ+0x98], R3 ;  /* 0x00009803000075a7 */ /* 0x00452400080011ff */
[----:B----4-:R-:W-:Y:S05]  /*bed0*/  @!P0 NANOSLEEP.SYNCS 0x989680 ;  /* 0x009896800000895d */ /* 0x010fea0003900000 */
[----:B------:R-:W4:Y:S02]  /*bee0*/  @!P0 SYNCS.PHASECHK.TRANS64 P0, [R0+URZ+0x98], R3 ;  /* 0x00009803000085a7 */ /* 0x000f2400080010ff */
[----:B----4-:R-:W-:Y:S05]  /*bef0*/  @!P0 BRA `(.L_x_174) ;  /* 0xfffffffc00f08947 */ /* 0x010fea000383ffff */
[----:B------:R-:W-:Y:S05]  /*bf00*/  BRA `(.L_x_87) ;  /* 0xffffff8400947947 */ /* 0x000fea000383ffff */
.L_x_91:
[----:B------:R-:W-:Y:S07]  /*bf10*/  MOV R3, UR7 ;  /* 0x0000000700037c02 */ /* 0x000fee0008000f00 */
.L_x_175:
[----:B-1----:R1:W2:Y:S02]  /*bf20*/  SYNCS.PHASECHK.TRANS64.TRYWAIT P0, [R3+URZ+0x70], R12 ;  /* 0x0000700c030075a7 */ /* 0x0022a400080011ff */
[----:B--2---:R-:W-:Y:S05]  /*bf30*/  @!P0 NANOSLEEP.SYNCS 0x989680 ;  /* 0x009896800000895d */ /* 0x004fea0003900000 */
[----:B------:R-:W2:Y:S02]  /*bf40*/  @!P0 SYNCS.PHASECHK.TRANS64 P0, [R3+URZ+0x70], R12 ;  /* 0x0000700c030085a7 */ /* 0x000ea400080010ff */
[----:B--2---:R-:W-:Y:S05]  /*bf50*/  @!P0 BRA `(.L_x_175) ;  /* 0xfffffffc00f08947 */ /* 0x004fea000383ffff */
[----:B------:R-:W-:Y:S05]  /*bf60*/  BRA `(.L_x_176) ;  /* 0xffffff88000c7947 */ /* 0x000fea000383ffff */
.L_x_92:
[----:B-1----:R-:W-:Y:S07]  /*bf70*/  MOV R3, UR7 ;  /* 0x0000000700037c02 */ /* 0x002fee0008000f00 */
.L_x_177:
[----:B-1----:R1:W2:Y:S02]  /*bf80*/  SYNCS.PHASECHK.TRANS64.TRYWAIT P0, [R3+URZ+0x78], R12 ;  /* 0x0000780c030075a7 */ /* 0x0022a400080011ff */
[----:B--2---:R-:W-:Y:S05]  /*bf90*/  @!P0 NANOSLEEP.SYNCS 0x989680 ;  /* 0x009896800000895d */ /* 0x004fea0003900000 */
[----:B------:R-:W2:Y:S02]  /*bfa0*/  @!P0 SYNCS.PHASECHK.TRANS64 P0, [R3+URZ+0x78], R12 ;  /* 0x0000780c030085a7 */ /* 0x000ea400080010ff */
[----:B--2---:R-:W-:Y:S05]  /*bfb0*/  @!P0 BRA `(.L_x_177) ;  /* 0xfffffffc00f08947 */ /* 0x004fea000383ffff */
[----:B------:R-:W-:Y:S05]  /*bfc0*/  BRA `(.L_x_178) ;  /* 0xffffff8800487947 */ /* 0x000fea000383ffff */
.L_x_93:
[----:B-1----:R-:W-:Y:S07]  /*bfd0*/  MOV R3, UR7 ;  /* 0x0000000700037c02 */ /* 0x002fee0008000f00 */
.L_x_179:
[----:B-1----:R1:W2:Y:S02]  /*bfe0*/  SYNCS.PHASECHK.TRANS64.TRYWAIT P0, [R3+URZ+0x80], R12 ;  /* 0x0000800c030075a7 */ /* 0x0022a400080011ff */
[----:B--2---:R-:W-:Y:S05]  /*bff0*/  @!P0 NANOSLEEP.SYNCS 0x989680 ;  /* 0x009896800000895d */ /* 0x004fea0003900000 */
[----:B------:R-:W2:Y:S02]  /*c000*/  @!P0 SYNCS.PHASECHK.TRANS64 P0, [R3+URZ+0x80], R12 ;  /* 0x0000800c030085a7 */ /* 0x000ea400080010ff */
[----:B--2---:R-:W-:Y:S05]  /*c010*/  @!P0 BRA `(.L_x_179) ;  /* 0xfffffffc00f08947 */ /* 0x004fea000383ffff */
[----:B------:R-:W-:Y:S05]  /*c020*/  BRA `(.L_x_180) ;  /* 0xffffff8800907947 */ /* 0x000fea000383ffff */
.L_x_94:
[----:B------:R-:W-:Y:S07]  /*c030*/  MOV R3, UR7 ;  /* 0x0000000700037c02 */ /* 0x000fee0008000f00 */
.L_x_181:
[----:B-1----:R1:W2:Y:S02]  /*c040*/  SYNCS.PHASECHK.TRANS64.TRYWAIT P0, [R3+URZ+0x88], R12 ;  /* 0x0000880c030075a7 */ /* 0x0022a400080011ff */
[----:B--2---:R-:W-:Y:S05]  /*c050*/  @!P0 NANOSLEEP.SYNCS 0x989680 ;  /* 0x009896800000895d */ /* 0x004fea0003900000 */
[----:B------:R-:W2:Y:S02]  /*c060*/  @!P0 SYNCS.PHASECHK.TRANS64 P0, [R3+URZ+0x88], R12 ;  /* 0x0000880c030085a7 */ /* 0x000ea400080010ff */
[----:B--2---:R-:W-:Y:S05]  /*c070*/  @!P0 BRA `(.L_x_181) ;  /* 0xfffffffc00f08947 */ /* 0x004fea000383ffff */
[----:B------:R-:W-:Y:S05]  /*c080*/  BRA `(.L_x_182) ;  /* 0xffffff8c00187947 */ /* 0x000fea000383ffff */
.L_x_96:
[----:B------:R-:W-:-:S07]  /*c090*/  MOV R0, UR7 ;  /* 0x0000000700007c02 */ /* 0x000fce0008000f00 */
.L_x_183:
[----:B-1----:R1:W4:Y:S02]  /*c0a0*/  SYNCS.PHASECHK.TRANS64.TRYWAIT P0, [R0+URZ+0x70], R3 ;  /* 0x00007003000075a7 */ /* 0x00232400080011ff */
[----:B----4-:R-:W-:Y:S05]  /*c0b0*/  @!P0 NANOSLEEP.SYNCS 0x989680 ;  /* 0x009896800000895d */ /* 0x010fea0003900000 */
[----:B------:R-:W4:Y:S02]  /*c0c0*/  @!P0 SYNCS.PHASECHK.TRANS64 P0, [R0+URZ+0x70], R3 ;  /* 0x00007003000085a7 */ /* 0x000f2400080010ff */
[----:B----4-:R-:W-:Y:S05]  /*c0d0*/  @!P0 BRA `(.L_x_183) ;  /* 0xfffffffc00f08947 */ /* 0x010fea000383ffff */
[----:B------:R-:W-:Y:S05]  /*c0e0*/  BRA `(.L_x_184) ;  /* 0xffffff8c00887947 */ /* 0x000fea000383ffff */
.L_x_97:
[----:B-1----:R-:W-:-:S07]  /*c0f0*/  MOV R0, UR7 ;  /* 0x0000000700007c02 */ /* 0x002fce0008000f00 */
.L_x_185:
[----:B-1----:R1:W4:Y:S02]  /*c100*/  SYNCS.PHASECHK.TRANS64.TRYWAIT P0, [R0+URZ+0x78], R3 ;  /* 0x00007803000075a7 */ /* 0x00232400080011ff */
[----:B----4-:R-:W-:Y:S05]  /*c110*/  @!P0 NANOSLEEP.SYNCS 0x989680 ;  /* 0x009896800000895d */ /* 0x010fea0003900000 */
[----:B------:R-:W4:Y:S02]  /*c120*/  @!P0 SYNCS.PHASECHK.TRANS64 P0, [R0+URZ+0x78], R3 ;  /* 0x00007803000085a7 */ /* 0x000f2400080010ff */
[----:B----4-:R-:W-:Y:S05]  /*c130*/  @!P0 BRA `(.L_x_185) ;  /* 0xfffffffc00f08947 */ /* 0x010fea000383ffff */
[----:B------:R-:W-:Y:S05]  /*c140*/  BRA `(.L_x_186) ;  /* 0xffffff8c00787947 */ /* 0x000fea000383ffff */
.L_x_98:
[----:B-1----:R-:W-:-:S07]  /*c150*/  MOV R0, UR7 ;  /* 0x0000000700007c02 */ /* 0x002fce0008000f00 */
.L_x_187:
[----:B-1----:R1:W4:Y:S02]  /*c160*/  SYNCS.PHASECHK.TRANS64.TRYWAIT P0, [R0+URZ+0x80], R3 ;  /* 0x00008003000075a7 */ /* 0x00232400080011ff */
[----:B----4-:R-:W-:Y:S05]  /*c170*/  @!P0 NANOSLEEP.SYNCS 0x989680 ;  /* 0x009896800000895d */ /* 0x010fea0003900000 */
[----:B------:R-:W4:Y:S02]  /*c180*/  @!P0 SYNCS.PHASECHK.TRANS64 P0, [R0+URZ+0x80], R3 ;  /* 0x00008003000085a7 */ /* 0x000f2400080010ff */
[----:B----4-:R-:W-:Y:S05]  /*c190*/  @!P0 BRA `(.L_x_187) ;  /* 0xfffffffc00f08947 */ /* 0x010fea000383ffff */
[----:B------:R-:W-:Y:S05]  /*c1a0*/  BRA `(.L_x_188) ;  /* 0xffffff8c00687947 */ /* 0x000fea000383ffff */
.L_x_100:
[----:B--2---:R2:W3:Y:S02]  /*c1b0*/  SYNCS.PHASECHK.TRANS64.TRYWAIT P0, [R0+URZ+0xa0], R3 ;  /* 0x0000a003000075a7 */ /* 0x0044e400080011ff */
[----:B---3--:R-:W-:Y:S05]  /*c1c0*/  @!P0 NANOSLEEP.SYNCS 0x989680 ;  /* 0x009896800000895d */ /* 0x008fea0003900000 */
[----:B------:R-:W3:Y:S02]  /*c1d0*/  @!P0 SYNCS.PHASECHK.TRANS64 P0, [R0+URZ+0xa0], R3 ;  /* 0x0000a003000085a7 */ /* 0x000ee400080010ff */
[----:B---3--:R-:W-:Y:S05]  /*c1e0*/  @!P0 BRA `(.L_x_100) ;  /* 0xfffffffc00f08947 */ /* 0x008fea000383ffff */
[----:B------:R-:W-:Y:S05]  /*c1f0*/  BRA `(.L_x_189) ;  /* 0xffffff9000307947 */ /* 0x000fea000383ffff */
.L_x_111:
[----:B-1----:R1:W3:Y:S02]  /*c200*/  SYNCS.PHASECHK.TRANS64.TRYWAIT P1, [R3+URZ+0x50], R0 ;  /* 0x00005000030075a7 */ /* 0x0022e400080211ff */
[----:B---3--:R-:W-:Y:S05]  /*c210*/  @!P1 NANOSLEEP.SYNCS 0x989680 ;  /* 0x009896800000995d */ /* 0x008fea0003900000 */
[----:B------:R-:W3:Y:S02]  /*c220*/  @!P1 SYNCS.PHASECHK.TRANS64 P1, [R3+URZ+0x50], R0 ;  /* 0x00005000030095a7 */ /* 0x000ee400080210ff */
[----:B---3--:R-:W-:Y:S05]  /*c230*/  @!P1 BRA `(.L_x_111) ;  /* 0xfffffffc00f09947 */ /* 0x008fea000383ffff */
[----:B------:R-:W-:Y:S05]  /*c240*/  BRA `(.L_x_110) ;  /* 0xffffff9c00547947 */ /* 0x000fea000383ffff */
.L_x_113:
[----:B-1----:R1:W4:Y:S02]  /*c250*/  SYNCS.PHASECHK.TRANS64.TRYWAIT P0, [R191+URZ+0xc0], R2 ;  /* 0x0000c002bf0075a7 */ /* 0x00232400080011ff */
[----:B----4-:R-:W-:Y:S05]  /*c260*/  @!P0 NANOSLEEP.SYNCS 0x989680 ;  /* 0x009896800000895d */ /* 0x010fea0003900000 */
[----:B------:R-:W4:Y:S02]  /*c270*/  @!P0 SYNCS.PHASECHK.TRANS64 P0, [R191+URZ+0xc0], R2 ;  /* 0x0000c002bf0085a7 */ /* 0x000f2400080010ff */
[----:B----4-:R-:W-:Y:S05]  /*c280*/  @!P0 BRA `(.L_x_113) ;  /* 0xfffffffc00f08947 */ /* 0x010fea000383ffff */
[----:B------:R-:W-:Y:S05]  /*c290*/  BRA `(.L_x_112) ;  /* 0xffffff9c00b07947 */ /* 0x000fea000383ffff */
.L_x_122:
[----:B--2---:R2:W3:Y:S02]  /*c2a0*/  SYNCS.PHASECHK.TRANS64.TRYWAIT P0, [R206+URZ+0x50], R3 ;  /* 0x00005003ce0075a7 */ /* 0x0044e400080011ff */
[----:B---3--:R-:W-:Y:S05]  /*c2b0*/  @!P0 NANOSLEEP.SYNCS 0x989680 ;  /* 0x009896800000895d */ /* 0x008fea0003900000 */
[----:B------:R-:W3:Y:S02]  /*c2c0*/  @!P0 SYNCS.PHASECHK.TRANS64 P0, [R206+URZ+0x50], R3 ;  /* 0x00005003ce0085a7 */ /* 0x000ee400080010ff */
[----:B---3--:R-:W-:Y:S05]  /*c2d0*/  @!P0 BRA `(.L_x_122) ;  /* 0xfffffffc00f08947 */ /* 0x008fea000383ffff */
[----:B------:R-:W-:Y:S05]  /*c2e0*/  BRA `(.L_x_121) ;  /* 0xffffffb000bc7947 */ /* 0x000fea000383ffff */
.L_x_131:
[----:B--2---:R2:W3:Y:S02]  /*c2f0*/  SYNCS.PHASECHK.TRANS64.TRYWAIT P0, [R0+URZ+0x50], R7 ;  /* 0x00005007000075a7 */ /* 0x0044e400080011ff */
[----:B---3--:R-:W-:Y:S05]  /*c300*/  @!P0 NANOSLEEP.SYNCS 0x989680 ;  /* 0x009896800000895d */ /* 0x008fea0003900000 */
[----:B------:R-:W3:Y:S02]  /*c310*/  @!P0 SYNCS.PHASECHK.TRANS64 P0, [R0+URZ+0x50], R7 ;  /* 0x00005007000085a7 */ /* 0x000ee400080010ff */
[----:B---3--:R-:W-:Y:S05]  /*c320*/  @!P0 BRA `(.L_x_131) ;  /* 0xfffffffc00f08947 */ /* 0x008fea000383ffff */
[----:B------:R-:W-:Y:S05]  /*c330*/  BRA `(.L_x_130) ;  /* 0xffffffc800147947 */ /* 0x000fea000383ffff */
.L_x_140:
[----:B--2---:R2:W3:Y:S02]  /*c340*/  SYNCS.PHASECHK.TRANS64.TRYWAIT P0, [R0+URZ+0x50], R3 ;  /* 0x00005003000075a7 */ /* 0x0044e400080011ff */
[----:B---3--:R-:W-:Y:S05]  /*c350*/  @!P0 NANOSLEEP.SYNCS 0x989680 ;  /* 0x009896800000895d */ /* 0x008fea0003900000 */
[----:B------:R-:W3:Y:S02]  /*c360*/  @!P0 SYNCS.PHASECHK.TRANS64 P0, [R0+URZ+0x50], R3 ;  /* 0x00005003000085a7 */ /* 0x000ee400080010ff */
[----:B---3--:R-:W-:Y:S05]  /*c370*/  @!P0 BRA `(.L_x_140) ;  /* 0xfffffffc00f08947 */ /* 0x008fea000383ffff */
[----:B------:R-:W-:Y:S05]  /*c380*/  BRA `(.L_x_139) ;  /* 0xffffffdc00787947 */ /* 0x000fea000383ffff */
        .weak           $__internal_0_$__cuda_sm10x_tcgen05_guardrail_trap_col_being_dealloced_not_returned_by_alloc
        .type           $__internal_0_$__cuda_sm10x_tcgen05_guardrail_trap_col_being_dealloced_not_returned_by_alloc,@function
        .size           $__internal_0_$__cuda_sm10x_tcgen05_guardrail_trap_col_being_dealloced_not_returned_by_alloc,($__internal_1_$__cuda_sm10x_tcgen05_guardrail_trap_phase_invalid_during_alloc - $__internal_0_$__cuda_sm10x_tcgen05_guardrail_trap_col_being_dealloced_not_returned_by_alloc)
$__internal_0_$__cuda_sm10x_tcgen05_guardrail_trap_col_being_dealloced_not_returned_by_alloc:
[----:B------:R-:W-:Y:S05]  /*c390*/  BPT.TRAP 0x1 ;  /* 0x000000040000795c */ /* 0x000fea0000300000 */
[----:B------:R-:W-:-:S04]  /*c3a0*/  HFMA2 R3, -RZ, RZ, 0, 0 ;  /* 0x00000000ff037431 */ /* 0x000fc800000001ff */
[----:B------:R-:W-:Y:S05]  /*c3b0*/  RET.REL.NODEC R2 `(_ZN7cutlass13device_kernelINS_4gemm6kernel13GemmUniversalIN4cute5tupleIJiiiiEEENS1_10collective13CollectiveMmaINS1_35MainloopSm100TmaUmmaWarpSpecializedILi5ELi2ELi2ENS5_IJNS4_1CILi2EEENSA_ILi1EEESC_EEEEENS5_IJNSA_ILi256EEESF_NSA_ILi64EEEEEENS_12float_e5m2_tENS5_IJlSC_lEEESI_SJ_NS4_8TiledMMAINS4_8MMA_AtomIJNS4_10MMA_TraitsINS4_25SM100_MMA_F8F6F4_2x1SM_SSEJSI_SI_fSF_SF_NS4_17integral_constantINS4_4UMMA5MajorELSQ_0EEESR_NSO_INSP_7ScaleInELSS_0EEEST_EEEEEENS4_6LayoutINS5_IJSC_SC_SC_EEENS5_IJNSA_ILi0EEESY_SY_EEEEENS5_IJNS4_10UnderscoreES11_S11_EEEEENS4_18SM100_TMA_2SM_LOADENS4_14ComposedLayoutINS4_7SwizzleILi2ELi4ELi3EEENS4_18smem_ptr_flag_bitsILi8EEENSW_INS5_IJNSA_ILi8EEESG_EEENS5_IJSG_SC_EEEEEEEvNS4_8identityES14_S1E_vS1F_EENS_8epilogue10collective18CollectiveEpilogueINS1H_23Sm100TmaWarpSpecializedILi4ELi2ELi64ELb0ELb0EEEJNS5_IJNSA_ILi128EEESF_SG_EEENS5_IJNSW_IS1M_SC_EENSW_ISG_SC_EEEEESI_SJ_SI_SJ_NS1H_6fusion15FusionCallbacksIS1L_NS1R_17LinearCombinationISI_fSI_fLNS_15FloatRoundStyleE2EEES1N_S1Q_JEEENS4_5SM1004TMEM4LOAD26SM100_TMEM_LOAD_32dp32b64xENS4_13SM90_TMA_LOADES1E_NS4_39AutoVectorizingCopyWithAssumedAlignmentILi128EEENS4_14SM90_TMA_STOREES1E_S23_S23_EEEvvEEEEvNT_6ParamsE) ;  /* 0xffffff3c02107950 */ /* 0x000fea0003c3ffff */
        .weak           $__internal_1_$__cuda_sm10x_tcgen05_guardrail_trap_phase_invalid_during_alloc
        .type           $__internal_1_$__cuda_sm10x_tcgen05_guardrail_trap_phase_invalid_during_alloc,@function
        .size           $__internal_1_$__cuda_sm10x_tcgen05_guardrail_trap_phase_invalid_during_alloc,($__internal_2_$__cuda_sm10x_tcgen05_guardrail_trap_unallocated_columns_being_dealloced - $__internal_1_$__cuda_sm10x_tcgen05_guardrail_trap_phase_invalid_during_alloc)
$__internal_1_$__cuda_sm10x_tcgen05_guardrail_trap_phase_invalid_during_alloc:
[----:B------:R-:W-:Y:S05]  /*c3c0*/  BPT.TRAP 0x1 ;  /* 0x000000040000795c */ /* 0x000fea0000300000 */
[----:B------:R-:W-:-:S04]  /*c3d0*/  MOV R3, 0x0 ;  /* 0x0000000000037802 */ /* 0x000fc80000000f00 */
[----:B------:R-:W-:Y:S05]  /*c3e0*/  RET.REL.NODEC R2 `(_ZN7cutlass13device_kernelINS_4gemm6kernel13GemmUniversalIN4cute5tupleIJiiiiEEENS1_10collective13CollectiveMmaINS1_35MainloopSm100TmaUmmaWarpSpecializedILi5ELi2ELi2ENS5_IJNS4_1CILi2EEENSA_ILi1EEESC_EEEEENS5_IJNSA_ILi256EEESF_NSA_ILi64EEEEEENS_12float_e5m2_tENS5_IJlSC_lEEESI_SJ_NS4_8TiledMMAINS4_8MMA_AtomIJNS4_10MMA_TraitsINS4_25SM100_MMA_F8F6F4_2x1SM_SSEJSI_SI_fSF_SF_NS4_17integral_constantINS4_4UMMA5MajorELSQ_0EEESR_NSO_INSP_7ScaleInELSS_0EEEST_EEEEEENS4_6LayoutINS5_IJSC_SC_SC_EEENS5_IJNSA_ILi0EEESY_SY_EEEEENS5_IJNS4_10UnderscoreES11_S11_EEEEENS4_18SM100_TMA_2SM_LOADENS4_14ComposedLayoutINS4_7SwizzleILi2ELi4ELi3EEENS4_18smem_ptr_flag_bitsILi8EEENSW_INS5_IJNSA_ILi8EEESG_EEENS5_IJSG_SC_EEEEEEEvNS4_8identityES14_S1E_vS1F_EENS_8epilogue10collective18CollectiveEpilogueINS1H_23Sm100TmaWarpSpecializedILi4ELi2ELi64ELb0ELb0EEEJNS5_IJNSA_ILi128EEESF_SG_EEENS5_IJNSW_IS1M_SC_EENSW_ISG_SC_EEEEESI_SJ_SI_SJ_NS1H_6fusion15FusionCallbacksIS1L_NS1R_17LinearCombinationISI_fSI_fLNS_15FloatRoundStyleE2EEES1N_S1Q_JEEENS4_5SM1004TMEM4LOAD26SM100_TMEM_LOAD_32dp32b64xENS4_13SM90_TMA_LOADES1E_NS4_39AutoVectorizingCopyWithAssumedAlignmentILi128EEENS4_14SM90_TMA_STOREES1E_S23_S23_EEEvvEEEEvNT_6ParamsE) ;  /* 0xffffff3c02047950 */ /* 0x000fea0003c3ffff */
        .weak           $__internal_2_$__cuda_sm10x_tcgen05_guardrail_trap_unallocated_columns_being_dealloced
        .type           $__internal_2_$__cuda_sm10x_tcgen05_guardrail_trap_unallocated_columns_being_dealloced,@function
        .size           $__internal_2_$__cuda_sm10x_tcgen05_guardrail_trap_unallocated_columns_being_dealloced,(.L_x_191 - $__internal_2_$__cuda_sm10x_tcgen05_guardrail_trap_unallocated_columns_being_dealloced)
$__internal_2_$__cuda_sm10x_tcgen05_guardrail_trap_unallocated_columns_being_dealloced:
[----:B------:R-:W-:Y:S05]  /*c3f0*/  BPT.TRAP 0x1 ;  /* 0x000000040000795c */ /* 0x000fea0000300000 */
[----:B------:R-:W-:-:S04]  /*c400*/  HFMA2 R3, -RZ, RZ, 0, 0 ;  /* 0x00000000ff037431 */ /* 0x000fc800000001ff */
[----:B------:R-:W-:Y:S05]  /*c410*/  RET.REL.NODEC R2 `(_ZN7cutlass13device_kernelINS_4gemm6kernel13GemmUniversalIN4cute5tupleIJiiiiEEENS1_10collective13CollectiveMmaINS1_35MainloopSm100TmaUmmaWarpSpecializedILi5ELi2ELi2ENS5_IJNS4_1CILi2EEENSA_ILi1EEESC_EEEEENS5_IJNSA_ILi256EEESF_NSA_ILi64EEEEEENS_12float_e5m2_tENS5_IJlSC_lEEESI_SJ_NS4_8TiledMMAINS4_8MMA_AtomIJNS4_10MMA_TraitsINS4_25SM100_MMA_F8F6F4_2x1SM_SSEJSI_SI_fSF_SF_NS4_17integral_constantINS4_4UMMA5MajorELSQ_0EEESR_NSO_INSP_7ScaleInELSS_0EEEST_EEEEEENS4_6LayoutINS5_IJSC_SC_SC_EEENS5_IJNSA_ILi0EEESY_SY_EEEEENS5_IJNS4_10UnderscoreES11_S11_EEEEENS4_18SM100_TMA_2SM_LOADENS4_14ComposedLayoutINS4_7SwizzleILi2ELi4ELi3EEENS4_18smem_ptr_flag_bitsILi8EEENSW_INS5_IJNSA_ILi8EEESG_EEENS5_IJSG_SC_EEEEEEEvNS4_8identityES14_S1E_vS1F_EENS_8epilogue10collective18CollectiveEpilogueINS1H_23Sm100TmaWarpSpecializedILi4ELi2ELi64ELb0ELb0EEEJNS5_IJNSA_ILi128EEESF_SG_EEENS5_IJNSW_IS1M_SC_EENSW_ISG_SC_EEEEESI_SJ_SI_SJ_NS1H_6fusion15FusionCallbacksIS1L_NS1R_17LinearCombinationISI_fSI_fLNS_15FloatRoundStyleE2EEES1N_S1Q_JEEENS4_5SM1004TMEM4LOAD26SM100_TMEM_LOAD_32dp32b64xENS4_13SM90_TMA_LOADES1E_NS4_39AutoVectorizingCopyWithAssumedAlignmentILi128EEENS4_14SM90_TMA_STOREES1E_S23_S23_EEEvvEEEEvNT_6ParamsE) ;  /* 0xffffff3802f87950 */ /* 0x000fea0003c3ffff */
.L_x_190:
[----:B------:R-:W-:-:S00]  /*c420*/  BRA `(.L_x_190) ;  /* 0xfffffffc00fc7947 */ /* 0x000fc0000383ffff */
[----:B------:R-:W-:-:S00]  /*c430*/  NOP ;  /* 0x0000000000007918 */ /* 0x000fc00000000000 */
        /* <DEDUP_REMOVED lines=12> */
.L_x_191:


//--------------------- .nv.global.init           --------------------------
	.section	.nv.global.init,"aw",@progbits
.nv.global.init:
	.type		$str$27,@object
	.size		$str$27,($str$28 - $str$27)
$str$27:
        /*0000*/ 	.byte	0x28, 0x61, 0x64, 0x64, 0x72, 0x65, 0x73, 0x73, 0x20, 0x26, 0x20, 0x6d, 0x61, 0x73, 0x6b, 0x29
        /*0010*/ 	.byte	0x20, 0x3d, 0x3d, 0x20, 0x30, 0x00
	.type		$str$28,@object
	.size		$str$28,($str$26 - $str$28)
$str$28:
        /*0016*/ 	.byte	0x2f, 0x74, 0x6d, 0x70, 0x2f, 0x63, 0x75, 0x74, 0x6c, 0x61, 0x73, 0x73, 0x5f, 0x73, 0x77, 0x65
        /*0026*/ 	.byte	0x65, 0x70, 0x5f, 0x73, 0x72, 0x63, 0x2f, 0x69, 0x6e, 0x63, 0x6c, 0x75, 0x64, 0x65, 0x2f, 0x63
        /*0036*/ 	.byte	0x75, 0x74, 0x65, 0x2f, 0x70, 0x6f, 0x69, 0x6e, 0x74, 0x65, 0x72, 0x5f, 0x66, 0x6c, 0x61, 0x67
        /*0046*/ 	.byte	0x67, 0x65, 0x64, 0x2e, 0x68, 0x70, 0x70, 0x00
	.type		$str$26,@object
	.size		$str$26,($str$25 - $str$26)
$str$26:
        /*004e*/ 	.byte	0x2f, 0x74, 0x6d, 0x70, 0x2f, 0x63, 0x75, 0x74, 0x6c, 0x61, 0x73, 0x73, 0x5f, 0x73, 0x77, 0x65
        /*005e*/ 	.byte	0x65, 0x70, 0x5f, 0x73, 0x72, 0x63, 0x2f, 0x69, 0x6e, 0x63, 0x6c, 0x75, 0x64, 0x65, 0x2f, 0x63
        /*006e*/ 	.byte	0x75, 0x74, 0x65, 0x2f, 0x61, 0x74, 0x6f, 0x6d, 0x2f, 0x63, 0x6f, 0x70, 0x79, 0x5f, 0x74, 0x72
        /*007e*/ 	.byte	0x61, 0x69, 0x74, 0x73, 0x5f, 0x73, 0x6d, 0x31, 0x30, 0x30, 0x2e, 0x68, 0x70, 0x70, 0x00
	.type		$str$25,@object
	.size		$str$25,(__unnamed_1 - $str$25)
$str$25:
        /*008d*/ 	.byte	0x28, 0x28, 0x75, 0x69, 0x6e, 0x74, 0x33, 0x32, 0x5f, 0x74, 0x28, 0x74, 0x68, 0x72, 0x65, 0x61
        /*009d*/ 	.byte	0x64, 0x49, 0x64, 0x78, 0x2e, 0x78, 0x29, 0x20, 0x2f, 0x20, 0x33, 0x32, 0x29, 0x20, 0x25, 0x20
        /*00ad*/ 	.byte	0x34, 0x29, 0x20, 0x3d, 0x3d, 0x20, 0x28, 0x28, 0x28, 0x74, 0x6d, 0x65, 0x6d, 0x5f, 0x61, 0x64
        /*00bd*/ 	.byte	0x64, 0x72, 0x20, 0x3e, 0x3e, 0x20, 0x31, 0x36, 0x29, 0x20, 0x2f, 0x20, 0x33, 0x32, 0x29, 0x20
        /*00cd*/ 	.byte	0x25, 0x20, 0x34, 0x29, 0x00
	.type		__unnamed_1,@object
	.size		__unnamed_1,(__unnamed_2 - __unnamed_1)
__unnamed_1:
        /*00d2*/ 	.byte	0x61, 0x75, 0x74, 0x6f, 0x20, 0x63, 0x75, 0x74, 0x65, 0x3a, 0x3a, 0x61, 0x73, 0x5f, 0x70, 0x6f
        /* <DEDUP_REMOVED lines=24> */
        /*0262*/ 	.byte	0x43, 0x3c, 0x38, 0x31, 0x39, 0x32, 0x3e, 0x3e, 0x3e, 0x3e, 0x5d, 0x00
	.type		__unnamed_2,@object
	.size		__unnamed_2,(__unnamed_3 - __unnamed_2)
__unnamed_2:
        /* <DEDUP_REMOVED lines=26> */
	.type		__unnamed_3,@object
	.size		__unnamed_3,(.L_3 - __unnamed_3)
__unnamed_3:
        /* <DEDUP_REMOVED lines=42> */
        /*06aa*/ 	.byte	0x3e, 0x3e, 0x3e, 0x3e, 0x5d, 0x00
.L_3:


//--------------------- .nv.shared._ZN7cutlass13device_kernelINS_4gemm6kernel13GemmUniversalIN4cute5tupleIJiiiiEEENS1_10collective13CollectiveMmaINS1_35MainloopSm100TmaUmmaWarpSpecializedILi5ELi2ELi2ENS5_IJNS4_1CILi2EEENSA_ILi1EEESC_EEEEENS5_IJNSA_ILi256EEESF_NSA_ILi64EEEEEENS_12float_e5m2_tENS5_IJlSC_lEEESI_SJ_NS4_8TiledMMAINS4_8MMA_AtomIJNS4_10MMA_TraitsINS4_25SM100_MMA_F8F6F4_2x1SM_SSEJSI_SI_fSF_SF_NS4_17integral_constantINS4_4UMMA5MajorELSQ_0EEESR_NSO_INSP_7ScaleInELSS_0EEEST_EEEEEENS4_6LayoutINS5_IJSC_SC_SC_EEENS5_IJNSA_ILi0EEESY_SY_EEEEENS5_IJNS4_10UnderscoreES11_S11_EEEEENS4_18SM100_TMA_2SM_LOADENS4_14ComposedLayoutINS4_7SwizzleILi2ELi4ELi3EEENS4_18smem_ptr_flag_bitsILi8EEENSW_INS5_IJNSA_ILi8EEESG_EEENS5_IJSG_SC_EEEEEEEvNS4_8identityES14_S1E_vS1F_EENS_8epilogue10collective18CollectiveEpilogueINS1H_23Sm100TmaWarpSpecializedILi4ELi2ELi64ELb0ELb0EEEJNS5_IJNSA_ILi128EEESF_SG_EEENS5_IJNSW_IS1M_SC_EENSW_ISG_SC_EEEEESI_SJ_SI_SJ_NS1H_6fusion15FusionCallbacksIS1L_NS1R_17LinearCombinationISI_fSI_fLNS_15FloatRoundStyleE2EEES1N_S1Q_JEEENS4_5SM1004TMEM4LOAD26SM100_TMEM_LOAD_32dp32b64xENS4_13SM90_TMA_LOADES1E_NS4_39AutoVectorizingCopyWithAssumedAlignmentILi128EEENS4_14SM90_TMA_STOREES1E_S23_S23_EEEvvEEEEvNT_6ParamsE --------------------------
	.section	.nv.shared._ZN7cutlass13device_kernelINS_4gemm6kernel13GemmUniversalIN4cute5tupleIJiiiiEEENS1_10collective13CollectiveMmaINS1_35MainloopSm100TmaUmmaWarpSpecializedILi5ELi2ELi2ENS5_IJNS4_1CILi2EEENSA_ILi1EEESC_EEEEENS5_IJNSA_ILi256EEESF_NSA_ILi64EEEEEENS_12float_e5m2_tENS5_IJlSC_lEEESI_SJ_NS4_8TiledMMAINS4_8MMA_AtomIJNS4_10MMA_TraitsINS4_25SM100_MMA_F8F6F4_2x1SM_SSEJSI_SI_fSF_SF_NS4_17integral_constantINS4_4UMMA5MajorELSQ_0EEESR_NSO_INSP_7ScaleInELSS_0EEEST_EEEEEENS4_6LayoutINS5_IJSC_SC_SC_EEENS5_IJNSA_ILi0EEESY_SY_EEEEENS5_IJNS4_10UnderscoreES11_S11_EEEEENS4_18SM100_TMA_2SM_LOADENS4_14ComposedLayoutINS4_7SwizzleILi2ELi4ELi3EEENS4_18smem_ptr_flag_bitsILi8EEENSW_INS5_IJNSA_ILi8EEESG_EEENS5_IJSG_SC_EEEEEEEvNS4_8identityES14_S1E_vS1F_EENS_8epilogue10collective18CollectiveEpilogueINS1H_23Sm100TmaWarpSpecializedILi4ELi2ELi64ELb0ELb0EEEJNS5_IJNSA_ILi128EEESF_SG_EEENS5_IJNSW_IS1M_SC_EENSW_ISG_SC_EEEEESI_SJ_SI_SJ_NS1H_6fusion15FusionCallbacksIS1L_NS1R_17LinearCombinationISI_fSI_fLNS_15FloatRoundStyleE2EEES1N_S1Q_JEEENS4_5SM1004TMEM4LOAD26SM100_TMEM_LOAD_32dp32b64xENS4_13SM90_TMA_LOADES1E_NS4_39AutoVectorizingCopyWithAssumedAlignmentILi128EEENS4_14SM90_TMA_STOREES1E_S23_S23_EEEvvEEEEvNT_6ParamsE,"aw",@nobits
	.sectionflags	@""
	.align	16
	.zero		1024


//--------------------- .nv.shared.reserved.0     --------------------------
	.section	.nv.shared.reserved.0,"aw",@nobits
	.weak		__nv_reservedSMEM_offset_0_alias
	.size		__nv_reservedSMEM_offset_0_alias, 0, 64
	.other		__nv_reservedSMEM_offset_0_alias,@"STO_CUDA_RESERVED_SHARED STV_DEFAULT"
__nv_reservedSMEM_offset_0_alias:
	.zero		0
.nv.shared.reserved.0:
	.zero		64
	.weak		__nv_reservedSMEM_tcgen05_partition
	.type		__nv_reservedSMEM_tcgen05_partition,@object
	.size		__nv_reservedSMEM_tcgen05_partition,(.L_0 - __nv_reservedSMEM_tcgen05_partition)
__nv_reservedSMEM_tcgen05_partition:
	.zero		32
.L_0:


//--------------------- .nv.global                --------------------------
	.section	.nv.global,"aw",@nobits
.nv.global:
	.type		_ZN39_INTERNAL_bd99edfa_4_k_cu_bf3b2ce2_91804cute1_E,@object
	.size		_ZN39_INTERNAL_bd99edfa_4_k_cu_bf3b2ce2_91804cute1_E,(_ZN39_INTERNAL_bd99edfa_4_k_cu_bf3b2ce2_91804cuda3std3__45__cpo6cbeginE - _ZN39_INTERNAL_bd99edfa_4_k_cu_bf3b2ce2_91804cute1_E)
_ZN39_INTERNAL_bd99edfa_4_k_cu_bf3b2ce2_91804cute1_E:
	.zero		1
	.type		_ZN39_INTERNAL_bd99edfa_4_k_cu_bf3b2ce2_91804cuda3std3__45__cpo6cbeginE,@object
	.size		_ZN39_INTERNAL_bd99edfa_4_k_cu_bf3b2ce2_91804cuda3std3__45__cpo6cbeginE,(_ZN39_INTERNAL_bd99edfa_4_k_cu_bf3b2ce2_91804cuda3std3__48in_placeE - _ZN39_INTERNAL_bd99edfa_4_k_cu_bf3b2ce2_91804cuda3std3__45__cpo6cbeginE)
_ZN39_INTERNAL_bd99edfa_4_k_cu_bf3b2ce2_91804cuda3std3__45__cpo6cbeginE:
	.zero		1
	.type		_ZN39_INTERNAL_bd99edfa_4_k_cu_bf3b2ce2_91804cuda3std3__48in_placeE,@object
	.size		_ZN39_INTERNAL_bd99edfa_4_k_cu_bf3b2ce2_91804cuda3std3__48in_placeE,(_ZN39_INTERNAL_bd99edfa_4_k_cu_bf3b2ce2_91804cuda3std6ranges3__45__cpo9iter_moveE - _ZN39_INTERNAL_bd99edfa_4_k_cu_bf3b2ce2_91804cuda3std3__48in_placeE)
_ZN39_INTERNAL_bd99edfa_4_k_cu_bf3b2ce2_91804cuda3std3__48in_placeE:
	.zero		1
	.type		_ZN39_INTERNAL_bd99edfa_4_k_cu_bf3b2ce2_91804cuda3std6ranges3__45__cpo9iter_moveE,@object
	.size		_ZN39_INTERNAL_bd99edfa_4_k_cu_bf3b2ce2_91804cuda3std6ranges3__45__cpo9iter_moveE,(_ZN39_INTERNAL_bd99edfa_4_k_cu_bf3b2ce2_91804cuda3std3__45__cpo5beginE - _ZN39_INTERNAL_bd99edfa_4_k_cu_bf3b2ce2_91804cuda3std6ranges3__45__cpo9iter_moveE)
_ZN39_INTERNAL_bd99edfa_4_k_cu_bf3b2ce2_91804cuda3std6ranges3__45__cpo9iter_moveE:
	.zero		1
	.type		_ZN39_INTERNAL_bd99edfa_4_k_cu_bf3b2ce2_91804cuda3std3__45__cpo5beginE,@object
	.size		_ZN39_INTERNAL_bd99edfa_4_k_cu_bf3b2ce2_91804cuda3std3__45__cpo5beginE,(_ZN39_INTERNAL_bd99edfa_4_k_cu_bf3b2ce2_91804cuda3std3__441_GLOBAL__N__bd99edfa_4_k_cu_bf3b2ce2_91806ignoreE - _ZN39_INTERNAL_bd99edfa_4_k_cu_bf3b2ce2_91804cuda3std3__45__cpo5beginE)
_ZN39_INTERNAL_bd99edfa_4_k_cu_bf3b2ce2_91804cuda3std3__45__cpo5beginE:
	.zero		1
	.type		_ZN39_INTERNAL_bd99edfa_4_k_cu_bf3b2ce2_91804cuda3std3__441_GLOBAL__N__bd99edfa_4_k_cu_bf3b2ce2_91806ignoreE,@object
	.size		_ZN39_INTERNAL_bd99edfa_4_k_cu_bf3b2ce2_91804cuda3std3__441_GLOBAL__N__bd99edfa_4_k_cu_bf3b2ce2_91806ignoreE,(_ZN39_INTERNAL_bd99edfa_4_k_cu_bf3b2ce2_91804cute7productE - _ZN39_INTERNAL_bd99edfa_4_k_cu_bf3b2ce2_91804cuda3std3__441_GLOBAL__N__bd99edfa_4_k_cu_bf3b2ce2_91806ignoreE)
_ZN39_INTERNAL_bd99edfa_4_k_cu_bf3b2ce2_91804cuda3std3__441_GLOBAL__N__bd99edfa_4_k_cu_bf3b2ce2_91806ignoreE:
	.zero		1
	.type		_ZN39_INTERNAL_bd99edfa_4_k_cu_bf3b2ce2_91804cute7productE,@object
	.size		_ZN39_INTERNAL_bd99edfa_4_k_cu_bf3b2ce2_91804cute7productE,(_ZN39_INTERNAL_bd99edfa_4_k_cu_bf3b2ce2_91804cuda3std3__45__cpo3endE - _ZN39_INTERNAL_bd99edfa_4_k_cu_bf3b2ce2_91804cute7productE)
_ZN39_INTERNAL_bd99edfa_4_k_cu_bf3b2ce2_91804cute7productE:
	.zero		1
	.type		_ZN39_INTERNAL_bd99edfa_4_k_cu_bf3b2ce2_91804cuda3std3__45__cpo3endE,@object
	.size		_ZN39_INTERNAL_bd99edfa_4_k_cu_bf3b2ce2_91804cuda3std3__45__cpo3endE,(_ZN39_INTERNAL_bd99edfa_4_k_cu_bf3b2ce2_91804cuda3std3__419piecewise_constructE - _ZN39_INTERNAL_bd99edfa_4_k_cu_bf3b2ce2_91804cuda3std3__45__cpo3endE)
_ZN39_INTERNAL_bd99edfa_4_k_cu_bf3b2ce2_91804cuda3std3__45__cpo3endE:
	.zero		1
	.type		_ZN39_INTERNAL_bd99edfa_4_k_cu_bf3b2ce2_91804cuda3std3__419piecewise_constructE,@object
	.size		_ZN39_INTERNAL_bd99edfa_4_k_cu_bf3b2ce2_91804cuda3std3__419piecewise_constructE,(_ZN39_INTERNAL_bd99edfa_4_k_cu_bf3b2ce2_91804cuda3std3__45__cpo4cendE - _ZN39_INTERNAL_bd99edfa_4_k_cu_bf3b2ce2_91804cuda3std3__419piecewise_constructE)
_ZN39_INTERNAL_bd99edfa_4_k_cu_bf3b2ce2_91804cuda3std3__419piecewise_constructE:
	.zero		1
	.type		_ZN39_INTERNAL_bd99edfa_4_k_cu_bf3b2ce2_91804cuda3std3__45__cpo4cendE,@object
	.size		_ZN39_INTERNAL_bd99edfa_4_k_cu_bf3b2ce2_91804cuda3std3__45__cpo4cendE,(_ZN39_INTERNAL_bd99edfa_4_k_cu_bf3b2ce2_91804cuda3std6ranges3__45__cpo4swapE - _ZN39_INTERNAL_bd99edfa_4_k_cu_bf3b2ce2_91804cuda3std3__45__cpo4cendE)
_ZN39_INTERNAL_bd99edfa_4_k_cu_bf3b2ce2_91804cuda3std3__45__cpo4cendE:
	.zero		1
	.type		_ZN39_INTERNAL_bd99edfa_4_k_cu_bf3b2ce2_91804cuda3std6ranges3__45__cpo4swapE,@object
	.size		_ZN39_INTERNAL_bd99edfa_4_k_cu_bf3b2ce2_91804cuda3std6ranges3__45__cpo4swapE,(.L_11 - _ZN39_INTERNAL_bd99edfa_4_k_cu_bf3b2ce2_91804cuda3std6ranges3__45__cpo4swapE)
_ZN39_INTERNAL_bd99edfa_4_k_cu_bf3b2ce2_91804cuda3std6ranges3__45__cpo4swapE:
	.zero		1
.L_11:


//--------------------- .nv.constant0._ZN7cutlass13device_kernelINS_4gemm6kernel13GemmUniversalIN4cute5tupleIJiiiiEEENS1_10collective13CollectiveMmaINS1_35MainloopSm100TmaUmmaWarpSpecializedILi5ELi2ELi2ENS5_IJNS4_1CILi2EEENSA_ILi1EEESC_EEEEENS5_IJNSA_ILi256EEESF_NSA_ILi64EEEEEENS_12float_e5m2_tENS5_IJlSC_lEEESI_SJ_NS4_8TiledMMAINS4_8MMA_AtomIJNS4_10MMA_TraitsINS4_25SM100_MMA_F8F6F4_2x1SM_SSEJSI_SI_fSF_SF_NS4_17integral_constantINS4_4UMMA5MajorELSQ_0EEESR_NSO_INSP_7ScaleInELSS_0EEEST_EEEEEENS4_6LayoutINS5_IJSC_SC_SC_EEENS5_IJNSA_ILi0EEESY_SY_EEEEENS5_IJNS4_10UnderscoreES11_S11_EEEEENS4_18SM100_TMA_2SM_LOADENS4_14ComposedLayoutINS4_7SwizzleILi2ELi4ELi3EEENS4_18smem_ptr_flag_bitsILi8EEENSW_INS5_IJNSA_ILi8EEESG_EEENS5_IJSG_SC_EEEEEEEvNS4_8identityES14_S1E_vS1F_EENS_8epilogue10collective18CollectiveEpilogueINS1H_23Sm100TmaWarpSpecializedILi4ELi2ELi64ELb0ELb0EEEJNS5_IJNSA_ILi128EEESF_SG_EEENS5_IJNSW_IS1M_SC_EENSW_ISG_SC_EEEEESI_SJ_SI_SJ_NS1H_6fusion15FusionCallbacksIS1L_NS1R_17LinearCombinationISI_fSI_fLNS_15FloatRoundStyleE2EEES1N_S1Q_JEEENS4_5SM1004TMEM4LOAD26SM100_TMEM_LOAD_32dp32b64xENS4_13SM90_TMA_LOADES1E_NS4_39AutoVectorizingCopyWithAssumedAlignmentILi128EEENS4_14SM90_TMA_STOREES1E_S23_S23_EEEvvEEEEvNT_6ParamsE --------------------------
	.section	.nv.constant0._ZN7cutlass13device_kernelINS_4gemm6kernel13GemmUniversalIN4cute5tupleIJiiiiEEENS1_10collective13CollectiveMmaINS1_35MainloopSm100TmaUmmaWarpSpecializedILi5ELi2ELi2ENS5_IJNS4_1CILi2EEENSA_ILi1EEESC_EEEEENS5_IJNSA_ILi256EEESF_NSA_ILi64EEEEEENS_12float_e5m2_tENS5_IJlSC_lEEESI_SJ_NS4_8TiledMMAINS4_8MMA_AtomIJNS4_10MMA_TraitsINS4_25SM100_MMA_F8F6F4_2x1SM_SSEJSI_SI_fSF_SF_NS4_17integral_constantINS4_4UMMA5MajorELSQ_0EEESR_NSO_INSP_7ScaleInELSS_0EEEST_EEEEEENS4_6LayoutINS5_IJSC_SC_SC_EEENS5_IJNSA_ILi0EEESY_SY_EEEEENS5_IJNS4_10UnderscoreES11_S11_EEEEENS4_18SM100_TMA_2SM_LOADENS4_14ComposedLayoutINS4_7SwizzleILi2ELi4ELi3EEENS4_18smem_ptr_flag_bitsILi8EEENSW_INS5_IJNSA_ILi8EEESG_EEENS5_IJSG_SC_EEEEEEEvNS4_8identityES14_S1E_vS1F_EENS_8epilogue10collective18CollectiveEpilogueINS1H_23Sm100TmaWarpSpecializedILi4ELi2ELi64ELb0ELb0EEEJNS5_IJNSA_ILi128EEESF_SG_EEENS5_IJNSW_IS1M_SC_EENSW_ISG_SC_EEEEESI_SJ_SI_SJ_NS1H_6fusion15FusionCallbacksIS1L_NS1R_17LinearCombinationISI_fSI_fLNS_15FloatRoundStyleE2EEES1N_S1Q_JEEENS4_5SM1004TMEM4LOAD26SM100_TMEM_LOAD_32dp32b64xENS4_13SM90_TMA_LOADES1E_NS4_39AutoVectorizingCopyWithAssumedAlignmentILi128EEENS4_14SM90_TMA_STOREES1E_S23_S23_EEEvvEEEEvNT_6ParamsE,"a",@progbits
	.sectionflags	@""
	.align	4
.nv.constant0._ZN7cutlass13device_kernelINS_4gemm6kernel13GemmUniversalIN4cute5tupleIJiiiiEEENS1_10collective13CollectiveMmaINS1_35MainloopSm100TmaUmmaWarpSpecializedILi5ELi2ELi2ENS5_IJNS4_1CILi2EEENSA_ILi1EEESC_EEEEENS5_IJNSA_ILi256EEESF_NSA_ILi64EEEEEENS_12float_e5m2_tENS5_IJlSC_lEEESI_SJ_NS4_8TiledMMAINS4_8MMA_AtomIJNS4_10MMA_TraitsINS4_25SM100_MMA_F8F6F4_2x1SM_SSEJSI_SI_fSF_SF_NS4_17integral_constantINS4_4UMMA5MajorELSQ_0EEESR_NSO_INSP_7ScaleInELSS_0EEEST_EEEEEENS4_6LayoutINS5_IJSC_SC_SC_EEENS5_IJNSA_ILi0EEESY_SY_EEEEENS5_IJNS4_10UnderscoreES11_S11_EEEEENS4_18SM100_TMA_2SM_LOADENS4_14ComposedLayoutINS4_7SwizzleILi2ELi4ELi3EEENS4_18smem_ptr_flag_bitsILi8EEENSW_INS5_IJNSA_ILi8EEESG_EEENS5_IJSG_SC_EEEEEEEvNS4_8identityES14_S1E_vS1F_EENS_8epilogue10collective18CollectiveEpilogueINS1H_23Sm100TmaWarpSpecializedILi4ELi2ELi64ELb0ELb0EEEJNS5_IJNSA_ILi128EEESF_SG_EEENS5_IJNSW_IS1M_SC_EENSW_ISG_SC_EEEEESI_SJ_SI_SJ_NS1H_6fusion15FusionCallbacksIS1L_NS1R_17LinearCombinationISI_fSI_fLNS_15FloatRoundStyleE2EEES1N_S1Q_JEEENS4_5SM1004TMEM4LOAD26SM100_TMEM_LOAD_32dp32b64xENS4_13SM90_TMA_LOADES1E_NS4_39AutoVectorizingCopyWithAssumedAlignmentILi128EEENS4_14SM90_TMA_STOREES1E_S23_S23_EEEvvEEEEvNT_6ParamsE:
	.zero		2944


//--------------------- SYMBOLS --------------------------

	.type		.nv.reservedSmem.offset0,@object
	.size		.nv.reservedSmem.offset0,0x4
	.type		.nv.reservedSmem.cap,@object
	.size		.nv.reservedSmem.cap,0x4
	.type		__assertfail,@function
